	.target	sm_100

	.elftype	@"ET_EXEC"


//--------------------- .note.nv.tkinfo           --------------------------
	.section	.note.nv.tkinfo,"",@"SHT_NOTE"
	.sectionflags	@"SHF_NOTE_NV_TKINFO"
	.tkinfo
        /*0018*/ 	.word	0x00000081
        /*0030*/ 	.string	""
        /*0030*/ 	.string	"ptxas"
        /*0030*/ 	.string	"Cuda compilation tools, release 12.9, V12.9.86"
        /*0030*/ 	.string	"Build cuda_12.9.r12.9/compiler.36037853_0"
        /*0030*/ 	.string	"-regUsageLevel 10 -arch sm_100f -m 64 "



//--------------------- .note.nv.cuver            --------------------------
	.section	.note.nv.cuver,"",@"SHT_NOTE"
	.sectionflags	@"SHF_NOTE_NV_CUVER"
        /*0018*/ 	.short	0x0001
        /*001a*/ 	.short	0x0064
        /*001c*/ 	.short	0x0001
        /*001e*/ 	.short	0x0000
        /*0020*/ 	.short	0x0001
        /*0022*/ 	.short	0x0000


//--------------------- .nv.info                  --------------------------
	.section	.nv.info,"",@"SHT_CUDA_INFO"
	.align	4


	//----- nvinfo : EIATTR_REGCOUNT
	.align		4
        /*0000*/ 	.byte	0x04, 0x2f
        /*0002*/ 	.short	(.L_15 - .L_14)
	.align		4
.L_14:
        /*0004*/ 	.word	index@(_ZN9deep_gemm24sm100_fp8_gemm_1d1d_implILN4cute4UMMA5MajorE0ELS3_0ELj0ELj4096ELj7168ELj128ELj192ELj128ELj64ELj128ELj128ELj128ELj4ELj128ELj128ELj1ELb0ELj132ELNS_8GemmTypeE1ELb0EN7cutlass10bfloat16_tENS_16EpilogueIdentityEEEvPijjj14CUtensorMap_stS9_S9_S9_S9_)
        /*0008*/ 	.word	0x0000002f


	//----- nvinfo : EIATTR_FRAME_SIZE
	.align		4
.L_15:
        /*000c*/ 	.byte	0x04, 0x11
        /*000e*/ 	.short	(.L_17 - .L_16)
	.align		4
.L_16:
        /*0010*/ 	.word	index@($__internal_3_$__cuda_sm20_div_u16)
        /*0014*/ 	.word	0x00000000


	//----- nvinfo : EIATTR_FRAME_SIZE
	.align		4
.L_17:
        /*0018*/ 	.byte	0x04, 0x11
        /*001a*/ 	.short	(.L_19 - .L_18)
	.align		4
.L_18:
        /*001c*/ 	.word	index@($__internal_2_$__cuda_sm10x_tcgen05_guardrail_trap_unallocated_columns_being_dealloced)
        /*0020*/ 	.word	0x00000000


	//----- nvinfo : EIATTR_FRAME_SIZE
	.align		4
.L_19:
        /*0024*/ 	.byte	0x04, 0x11
        /*0026*/ 	.short	(.L_21 - .L_20)
	.align		4
.L_20:
        /*0028*/ 	.word	index@($__internal_1_$__cuda_sm10x_tcgen05_guardrail_trap_phase_invalid_during_alloc)
        /*002c*/ 	.word	0x00000000


	//----- nvinfo : EIATTR_FRAME_SIZE
	.align		4
.L_21:
        /*0030*/ 	.byte	0x04, 0x11
        /*0032*/ 	.short	(.L_23 - .L_22)
	.align		4
.L_22:
        /*0034*/ 	.word	index@($__internal_0_$__cuda_sm10x_tcgen05_guardrail_trap_col_being_dealloced_not_returned_by_alloc)
        /*0038*/ 	.word	0x00000000


	//----- nvinfo : EIATTR_FRAME_SIZE
	.align		4
.L_23:
        /*003c*/ 	.byte	0x04, 0x11
        /*003e*/ 	.short	(.L_25 - .L_24)
	.align		4
.L_24:
        /*0040*/ 	.word	index@(_ZN9deep_gemm24sm100_fp8_gemm_1d1d_implILN4cute4UMMA5MajorE0ELS3_0ELj0ELj4096ELj7168ELj128ELj192ELj128ELj64ELj128ELj128ELj128ELj4ELj128ELj128ELj1ELb0ELj132ELNS_8GemmTypeE1ELb0EN7cutlass10bfloat16_tENS_16EpilogueIdentityEEEvPijjj14CUtensorMap_stS9_S9_S9_S9_)
        /*0044*/ 	.word	0x00000000


	//----- nvinfo : EIATTR_MIN_STACK_SIZE
	.align		4
.L_25:
        /*0048*/ 	.byte	0x04, 0x12
        /*004a*/ 	.short	(.L_27 - .L_26)
	.align		4
.L_26:
        /*004c*/ 	.word	index@(_ZN9deep_gemm24sm100_fp8_gemm_1d1d_implILN4cute4UMMA5MajorE0ELS3_0ELj0ELj4096ELj7168ELj128ELj192ELj128ELj64ELj128ELj128ELj128ELj4ELj128ELj128ELj1ELb0ELj132ELNS_8GemmTypeE1ELb0EN7cutlass10bfloat16_tENS_16EpilogueIdentityEEEvPijjj14CUtensorMap_stS9_S9_S9_S9_)
        /*0050*/ 	.word	0x00000000
.L_27:


//--------------------- .nv.info._ZN9deep_gemm24sm100_fp8_gemm_1d1d_implILN4cute4UMMA5MajorE0ELS3_0ELj0ELj4096ELj7168ELj128ELj192ELj128ELj64ELj128ELj128ELj128ELj4ELj128ELj128ELj1ELb0ELj132ELNS_8GemmTypeE1ELb0EN7cutlass10bfloat16_tENS_16EpilogueIdentityEEEvPijjj14CUtensorMap_stS9_S9_S9_S9_ --------------------------
	.section	.nv.info._ZN9deep_gemm24sm100_fp8_gemm_1d1d_implILN4cute4UMMA5MajorE0ELS3_0ELj0ELj4096ELj7168ELj128ELj192ELj128ELj64ELj128ELj128ELj128ELj4ELj128ELj128ELj1ELb0ELj132ELNS_8GemmTypeE1ELb0EN7cutlass10bfloat16_tENS_16EpilogueIdentityEEEvPijjj14CUtensorMap_stS9_S9_S9_S9_,"",@"SHT_CUDA_INFO"
	.sectionflags	@""
	.align	4


	//----- nvinfo : EIATTR_CUDA_API_VERSION
	.align		4
        /*0000*/ 	.byte	0x04, 0x37
        /*0002*/ 	.short	(.L_29 - .L_28)
.L_28:
        /*0004*/ 	.word	0x00000081


	//----- nvinfo : EIATTR_KPARAM_INFO
	.align		4
.L_29:
        /*0008*/ 	.byte	0x04, 0x17
        /*000a*/ 	.short	(.L_31 - .L_30)
.L_30:
        /*000c*/ 	.word	0x00000000
        /*0010*/ 	.short	0x0008
        /*0012*/ 	.short	0x0240
        /*0014*/ 	.byte	0x00, 0xf0, 0x01, 0x02


	//----- nvinfo : EIATTR_KPARAM_INFO
	.align		4
.L_31:
        /*0018*/ 	.byte	0x04, 0x17
        /*001a*/ 	.short	(.L_33 - .L_32)
.L_32:
        /*001c*/ 	.word	0x00000000
        /*0020*/ 	.short	0x0007
        /*0022*/ 	.short	0x01c0
        /*0024*/ 	.byte	0x00, 0xf0, 0x01, 0x02


	//----- nvinfo : EIATTR_KPARAM_INFO
	.align		4
.L_33:
        /*0028*/ 	.byte	0x04, 0x17
        /*002a*/ 	.short	(.L_35 - .L_34)
.L_34:
        /*002c*/ 	.word	0x00000000
        /*0030*/ 	.short	0x0006
        /*0032*/ 	.short	0x0140
        /*0034*/ 	.byte	0x00, 0xf0, 0x01, 0x02


	//----- nvinfo : EIATTR_KPARAM_INFO
	.align		4
.L_35:
        /*0038*/ 	.byte	0x04, 0x17
        /*003a*/ 	.short	(.L_37 - .L_36)
.L_36:
        /*003c*/ 	.word	0x00000000
        /*0040*/ 	.short	0x0005
        /*0042*/ 	.short	0x00c0
        /*0044*/ 	.byte	0x00, 0xf0, 0x01, 0x02


	//----- nvinfo : EIATTR_KPARAM_INFO
	.align		4
.L_37:
        /*0048*/ 	.byte	0x04, 0x17
        /*004a*/ 	.short	(.L_39 - .L_38)
.L_38:
        /*004c*/ 	.word	0x00000000
        /*0050*/ 	.short	0x0004
        /*0052*/ 	.short	0x0040
        /*0054*/ 	.byte	0x00, 0xf0, 0x01, 0x02


	//----- nvinfo : EIATTR_KPARAM_INFO
	.align		4
.L_39:
        /*0058*/ 	.byte	0x04, 0x17
        /*005a*/ 	.short	(.L_41 - .L_40)
.L_40:
        /*005c*/ 	.word	0x00000000
        /*0060*/ 	.short	0x0003
        /*0062*/ 	.short	0x0010
        /*0064*/ 	.byte	0x00, 0xf0, 0x11, 0x00


	//----- nvinfo : EIATTR_KPARAM_INFO
	.align		4
.L_41:
        /*0068*/ 	.byte	0x04, 0x17
        /*006a*/ 	.short	(.L_43 - .L_42)
.L_42:
        /*006c*/ 	.word	0x00000000
        /*0070*/ 	.short	0x0002
        /*0072*/ 	.short	0x000c
        /*0074*/ 	.byte	0x00, 0xf0, 0x11, 0x00


	//----- nvinfo : EIATTR_KPARAM_INFO
	.align		4
.L_43:
        /*0078*/ 	.byte	0x04, 0x17
        /*007a*/ 	.short	(.L_45 - .L_44)
.L_44:
        /*007c*/ 	.word	0x00000000
        /*0080*/ 	.short	0x0001
        /*0082*/ 	.short	0x0008
        /*0084*/ 	.byte	0x00, 0xf0, 0x11, 0x00


	//----- nvinfo : EIATTR_KPARAM_INFO
	.align		4
.L_45:
        /*0088*/ 	.byte	0x04, 0x17
        /*008a*/ 	.short	(.L_47 - .L_46)
.L_46:
        /*008c*/ 	.word	0x00000000
        /*0090*/ 	.short	0x0000
        /*0092*/ 	.short	0x0000
        /*0094*/ 	.byte	0x00, 0xf5, 0x21, 0x00


	//----- nvinfo : EIATTR_AT_ENTRY_FRAGMENTS
	.align		4
.L_47:
        /*0098*/ 	.byte	0x04, 0x4f
        /*009a*/ 	.short	(.L_49 - .L_48)


	//   ....[0]....
.L_48:
        /*009c*/ 	.word	0x00000004


	//----- nvinfo : EIATTR_RESERVED_SMEM_USED
	.align		4
.L_49:
        /*00a0*/ 	.byte	0x01, 0x41
	.zero		2


	//----- nvinfo : EIATTR_SPARSE_MMA_MASK
	.align		4
        /*00a4*/ 	.byte	0x03, 0x50
        /*00a6*/ 	.short	0x0000


	//----- nvinfo : EIATTR_TCGEN05_1CTA_USED
	.align		4
        /*00a8*/ 	.byte	0x01, 0x51
	.zero		2


	//----- nvinfo : EIATTR_MAXREG_COUNT
	.align		4
        /*00ac*/ 	.byte	0x03, 0x1b
        /*00ae*/ 	.short	0x00ff


	//----- nvinfo : EIATTR_NUM_BARRIERS
	.align		4
        /*00b0*/ 	.byte	0x02, 0x4c
        /*00b2*/ 	.byte	0x09
	.zero		1


	//----- nvinfo : EIATTR_INT_WARP_WIDE_INSTR_OFFSETS
	.align		4
        /*00b4*/ 	.byte	0x04, 0x31
        /*00b6*/ 	.short	(.L_51 - .L_50)


	//   ....[0]....
.L_50:
        /*00b8*/ 	.word	0x00003a40


	//   ....[1]....
        /*00bc*/ 	.word	0x00003a60


	//----- nvinfo : EIATTR_COOP_GROUP_MASK_REGIDS
	.align		4
.L_51:
        /*00c0*/ 	.byte	0x04, 0x29
        /*00c2*/ 	.short	(.L_53 - .L_52)


	//   ....[0]....
.L_52:
        /*00c4*/ 	.word	0xffffffff


	//   ....[1]....
        /*00c8*/ 	.word	0xffffffff


	//   ....[2]....
        /*00cc*/ 	.word	0xffffffff


	//   ....[3]....
        /*00d0*/ 	.word	0xffffffff


	//   ....[4]....
        /*00d4*/ 	.word	0xffffffff


	//   ....[5]....
        /*00d8*/ 	.word	0xffffffff


	//   ....[6]....
        /*00dc*/ 	.word	0xffffffff


	//   ....[7]....
        /*00e0*/ 	.word	0xffffffff


	//   ....[8]....
        /*00e4*/ 	.word	0xffffffff


	//   ....[9]....
        /*00e8*/ 	.word	0xffffffff


	//   ....[10]....
        /*00ec*/ 	.word	0xffffffff


	//   ....[11]....
        /*00f0*/ 	.word	0xffffffff


	//   ....[12]....
        /*00f4*/ 	.word	0xffffffff


	//   ....[13]....
        /*00f8*/ 	.word	0xffffffff


	//----- nvinfo : EIATTR_COOP_GROUP_INSTR_OFFSETS
	.align		4
.L_53:
        /*00fc*/ 	.byte	0x04, 0x28
        /*00fe*/ 	.short	(.L_55 - .L_54)


	//   ....[0]....
.L_54:
        /*0100*/ 	.word	0x00000030


	//   ....[1]....
        /*0104*/ 	.word	0x00000470


	//   ....[2]....
        /*0108*/ 	.word	0x00000730


	//   ....[3]....
        /*010c*/ 	.word	0x00000b40


	//   ....[4]....
        /*0110*/ 	.word	0x00000c10


	//   ....[5]....
        /*0114*/ 	.word	0x00000cd0


	//   ....[6]....
        /*0118*/ 	.word	0x000012c0


	//   ....[7]....
        /*011c*/ 	.word	0x000012e0


	//   ....[8]....
        /*0120*/ 	.word	0x00001300


	//   ....[9]....
        /*0124*/ 	.word	0x00001550


	//   ....[10]....
        /*0128*/ 	.word	0x00001580


	//   ....[11]....
        /*012c*/ 	.word	0x000015c0


	//   ....[12]....
        /*0130*/ 	.word	0x00003960


	//   ....[13]....
        /*0134*/ 	.word	0x00003b20


	//----- nvinfo : EIATTR_VRC_CTA_INIT_COUNT
	.align		4
.L_55:
        /*0138*/ 	.byte	0x02, 0x4a
        /*013a*/ 	.byte	0x80
	.zero		1


	//----- nvinfo : EIATTR_MBARRIER_INSTR_OFFSETS
	.align		4
        /*013c*/ 	.byte	0x04, 0x39
        /*013e*/ 	.short	(.L_57 - .L_56)


	//   ....[0]....
.L_56:
        /*0140*/ 	.word	0x00000330
        /*0144*/ 	.word	0x000000ff
        /*0148*/ 	.word	0x00031800
        /*014c*/ 	.short	0x0100
        /*014e*/ 	.byte	0x05
	.zero		1


	//   ....[1]....
        /*0150*/ 	.word	0x00000340
        /*0154*/ 	.word	0x000000ff
        /*0158*/ 	.word	0x00031820
        /*015c*/ 	.short	0x0100
        /*015e*/ 	.byte	0x05
	.zero		1


	//   ....[2]....
        /*0160*/ 	.word	0x00000350
        /*0164*/ 	.word	0x000000ff
        /*0168*/ 	.word	0x00031840
        /*016c*/ 	.short	0x0100
        /*016e*/ 	.byte	0x05
	.zero		1


	//   ....[3]....
        /*0170*/ 	.word	0x00000360
        /*0174*/ 	.word	0x000000ff
        /*0178*/ 	.word	0x00031808
        /*017c*/ 	.short	0x0100
        /*017e*/ 	.byte	0x05
	.zero		1


	//   ....[4]....
        /*0180*/ 	.word	0x00000370
        /*0184*/ 	.word	0x000000ff
        /*0188*/ 	.word	0x00031828
        /*018c*/ 	.short	0x0100
        /*018e*/ 	.byte	0x05
	.zero		1


	//   ....[5]....
        /*0190*/ 	.word	0x00000380
        /*0194*/ 	.word	0x000000ff
        /*0198*/ 	.word	0x00031848
        /*019c*/ 	.short	0x0100
        /*019e*/ 	.byte	0x05
	.zero		1


	//   ....[6]....
        /*01a0*/ 	.word	0x00000390
        /*01a4*/ 	.word	0x000000ff
        /*01a8*/ 	.word	0x00031810
        /*01ac*/ 	.short	0x0100
        /*01ae*/ 	.byte	0x05
	.zero		1


	//   ....[7]....
        /*01b0*/ 	.word	0x000003a0
        /*01b4*/ 	.word	0x000000ff
        /*01b8*/ 	.word	0x00031830
        /*01bc*/ 	.short	0x0100
        /*01be*/ 	.byte	0x05
	.zero		1


	//   ....[8]....
        /*01c0*/ 	.word	0x000003b0
        /*01c4*/ 	.word	0x000000ff
        /*01c8*/ 	.word	0x00031850
        /*01cc*/ 	.short	0x0100
        /*01ce*/ 	.byte	0x05
	.zero		1


	//   ....[9]....
        /*01d0*/ 	.word	0x000003c0
        /*01d4*/ 	.word	0x000000ff
        /*01d8*/ 	.word	0x00031818
        /*01dc*/ 	.short	0x0100
        /*01de*/ 	.byte	0x05
	.zero		1


	//   ....[10]....
        /*01e0*/ 	.word	0x000003d0
        /*01e4*/ 	.word	0x000000ff
        /*01e8*/ 	.word	0x00031838
        /*01ec*/ 	.short	0x0100
        /*01ee*/ 	.byte	0x05
	.zero		1


	//   ....[11]....
        /*01f0*/ 	.word	0x000003e0
        /*01f4*/ 	.word	0x000000ff
        /*01f8*/ 	.word	0x00031858
        /*01fc*/ 	.short	0x0100
        /*01fe*/ 	.byte	0x05
	.zero		1


	//   ....[12]....
        /*0200*/ 	.word	0x000003f0
        /*0204*/ 	.word	0x000000ff
        /*0208*/ 	.word	0x00031860
        /*020c*/ 	.short	0x0100
        /*020e*/ 	.byte	0x05
	.zero		1


	//   ....[13]....
        /*0210*/ 	.word	0x00000400
        /*0214*/ 	.word	0x000000ff
        /*0218*/ 	.word	0x00031870
        /*021c*/ 	.short	0x0100
        /*021e*/ 	.byte	0x05
	.zero		1


	//   ....[14]....
        /*0220*/ 	.word	0x00000410
        /*0224*/ 	.word	0x000000ff
        /*0228*/ 	.word	0x00031868
        /*022c*/ 	.short	0x0100
        /*022e*/ 	.byte	0x05
	.zero		1


	//   ....[15]....
        /*0230*/ 	.word	0x00000420
        /*0234*/ 	.word	0x000000ff
        /*0238*/ 	.word	0x00031878
        /*023c*/ 	.short	0x0100
        /*023e*/ 	.byte	0x05
	.zero		1


	//   ....[16]....
        /*0240*/ 	.word	0x00000a20
        /*0244*/ 	.word	0x00000002
        /*0248*/ 	.word	0x00031800
        /*024c*/ 	.short	0x010a
        /*024e*/ 	.byte	0xff
	.zero		1


	//   ....[17]....
        /*0250*/ 	.word	0x00000dc0
        /*0254*/ 	.word	0x00000002
        /*0258*/ 	.word	0x00000000
        /*025c*/ 	.short	0x0101
        /*025e*/ 	.byte	0xff
	.zero		1


	//   ....[18]....
        /*0260*/ 	.word	0x000010d0
        /*0264*/ 	.word	0x00000000
        /*0268*/ 	.word	0x00031870
        /*026c*/ 	.short	0x010a
        /*026e*/ 	.byte	0x08
	.zero		1


	//   ....[19]....
        /*0270*/ 	.word	0x00001150
        /*0274*/ 	.word	0x000000ff
        /*0278*/ 	.word	0x00031840
        /*027c*/ 	.short	0x010a
        /*027e*/ 	.byte	0x0a
	.zero		1


	//   ....[20]....
        /*0280*/ 	.word	0x00001520
        /*0284*/ 	.word	0x000000ff
        /*0288*/ 	.word	0x00031840
        /*028c*/ 	.short	0x010a
        /*028e*/ 	.byte	0x0d
	.zero		1


	//   ....[21]....
        /*0290*/ 	.word	0x00001b10
        /*0294*/ 	.word	0x00000008
        /*0298*/ 	.word	0x00031820
        /*029c*/ 	.short	0x010a
        /*029e*/ 	.byte	0xff
	.zero		1


	//   ....[22]....
        /*02a0*/ 	.word	0x00001e50
        /*02a4*/ 	.word	0x00000008
        /*02a8*/ 	.word	0x00031828
        /*02ac*/ 	.short	0x010a
        /*02ae*/ 	.byte	0xff
	.zero		1


	//   ....[23]....
        /*02b0*/ 	.word	0x00001fb0
        /*02b4*/ 	.word	0x00000008
        /*02b8*/ 	.word	0x00031830
        /*02bc*/ 	.short	0x010a
        /*02be*/ 	.byte	0xff
	.zero		1


	//   ....[24]....
        /*02c0*/ 	.word	0x00002100
        /*02c4*/ 	.word	0x00000008
        /*02c8*/ 	.word	0x00031838
        /*02cc*/ 	.short	0x010a
        /*02ce*/ 	.byte	0xff
	.zero		1


	//   ....[25]....
        /*02d0*/ 	.word	0x00002690
        /*02d4*/ 	.word	0x00000002
        /*02d8*/ 	.word	0x00031860
        /*02dc*/ 	.short	0x010a
        /*02de*/ 	.byte	0xff
	.zero		1


	//   ....[26]....
        /*02e0*/ 	.word	0x000037c0
        /*02e4*/ 	.word	0x00000002
        /*02e8*/ 	.word	0x00000000
        /*02ec*/ 	.short	0x0101
        /*02ee*/ 	.byte	0xff
	.zero		1


	//   ....[27]....
        /*02f0*/ 	.word	0x00003b50
        /*02f4*/ 	.word	0x00000002
        /*02f8*/ 	.word	0x00031800
        /*02fc*/ 	.short	0x010a
        /*02fe*/ 	.byte	0xff
	.zero		1


	//   ....[28]....
        /*0300*/ 	.word	0x00003bd0
        /*0304*/ 	.word	0x00000000
        /*0308*/ 	.word	0x00031870
        /*030c*/ 	.short	0x010a
        /*030e*/ 	.byte	0xff
	.zero		1


	//   ....[29]....
        /*0310*/ 	.word	0x00003c40
        /*0314*/ 	.word	0x00000002
        /*0318*/ 	.word	0x00031840
        /*031c*/ 	.short	0x010a
        /*031e*/ 	.byte	0xff
	.zero		1


	//   ....[30]....
        /*0320*/ 	.word	0x00003cb0
        /*0324*/ 	.word	0x00000002
        /*0328*/ 	.word	0x00031840
        /*032c*/ 	.short	0x010a
        /*032e*/ 	.byte	0xff
	.zero		1


	//   ....[31]....
        /*0330*/ 	.word	0x00003d20
        /*0334*/ 	.word	0x00000008
        /*0338*/ 	.word	0x00031820
        /*033c*/ 	.short	0x010a
        /*033e*/ 	.byte	0xff
	.zero		1


	//   ....[32]....
        /*0340*/ 	.word	0x00003d90
        /*0344*/ 	.word	0x00000008
        /*0348*/ 	.word	0x00031828
        /*034c*/ 	.short	0x010a
        /*034e*/ 	.byte	0xff
	.zero		1


	//   ....[33]....
        /*0350*/ 	.word	0x00003e00
        /*0354*/ 	.word	0x00000008
        /*0358*/ 	.word	0x00031830
        /*035c*/ 	.short	0x010a
        /*035e*/ 	.byte	0xff
	.zero		1


	//   ....[34]....
        /*0360*/ 	.word	0x00003e70
        /*0364*/ 	.word	0x00000008
        /*0368*/ 	.word	0x00031838
        /*036c*/ 	.short	0x010a
        /*036e*/ 	.byte	0xff
	.zero		1


	//   ....[35]....
        /*0370*/ 	.word	0x00003ed0
        /*0374*/ 	.word	0x00000002
        /*0378*/ 	.word	0x00031860
        /*037c*/ 	.short	0x010a
        /*037e*/ 	.byte	0xff
	.zero		1


	//----- nvinfo : EIATTR_NUM_MBARRIERS
	.align		4
.L_57:
        /*0380*/ 	.byte	0x03, 0x38
        /*0382*/ 	.short	0x0010


	//----- nvinfo : EIATTR_EXIT_INSTR_OFFSETS
	.align		4
        /*0384*/ 	.byte	0x04, 0x1c
        /*0386*/ 	.short	(.L_59 - .L_58)


	//   ....[0]....
.L_58:
        /*0388*/ 	.word	0x00000830


	//   ....[1]....
        /*038c*/ 	.word	0x00000e10


	//   ....[2]....
        /*0390*/ 	.word	0x00000ef0


	//   ....[3]....
        /*0394*/ 	.word	0x00001840


	//   ....[4]....
        /*0398*/ 	.word	0x000018b0


	//   ....[5]....
        /*039c*/ 	.word	0x00002290


	//   ....[6]....
        /*03a0*/ 	.word	0x000022f0


	//   ....[7]....
        /*03a4*/ 	.word	0x00003940


	//   ....[8]....
        /*03a8*/ 	.word	0x00003b30


	//----- nvinfo : EIATTR_MAX_THREADS
	.align		4
.L_59:
        /*03ac*/ 	.byte	0x04, 0x05
        /*03ae*/ 	.short	(.L_61 - .L_60)
.L_60:
        /*03b0*/ 	.word	0x00000100
        /*03b4*/ 	.word	0x00000001
        /*03b8*/ 	.word	0x00000001


	//----- nvinfo : EIATTR_CRS_STACK_SIZE
	.align		4
.L_61:
        /*03bc*/ 	.byte	0x04, 0x1e
        /*03be*/ 	.short	(.L_63 - .L_62)
.L_62:
        /*03c0*/ 	.word	0x00000000


	//----- nvinfo : EIATTR_CBANK_PARAM_SIZE
	.align		4
.L_63:
        /*03c4*/ 	.byte	0x03, 0x19
        /*03c6*/ 	.short	0x02c0


	//----- nvinfo : EIATTR_PARAM_CBANK
	.align		4
        /*03c8*/ 	.byte	0x04, 0x0a
        /*03ca*/ 	.short	(.L_65 - .L_64)
	.align		4
.L_64:
        /*03cc*/ 	.word	index@(.nv.constant0._ZN9deep_gemm24sm100_fp8_gemm_1d1d_implILN4cute4UMMA5MajorE0ELS3_0ELj0ELj4096ELj7168ELj128ELj192ELj128ELj64ELj128ELj128ELj128ELj4ELj128ELj128ELj1ELb0ELj132ELNS_8GemmTypeE1ELb0EN7cutlass10bfloat16_tENS_16EpilogueIdentityEEEvPijjj14CUtensorMap_stS9_S9_S9_S9_)
        /*03d0*/ 	.short	0x0380
        /*03d2*/ 	.short	0x02c0


	//----- nvinfo : EIATTR_SW_WAR
	.align		4
.L_65:
        /*03d4*/ 	.byte	0x04, 0x36
        /*03d6*/ 	.short	(.L_67 - .L_66)
.L_66:
        /*03d8*/ 	.word	0x00000008
.L_67:


//--------------------- .nv.compat                --------------------------
	.section	.nv.compat,"",@"SHT_CUDA_COMPAT_INFO"
	.align	4
        /*0000*/ 	.byte	0x02, 0x02, 0x02, 0x00, 0x02, 0x05, 0x05, 0x00, 0x02, 0x03, 0x01, 0x00, 0x02, 0x06, 0x01, 0x00


//--------------------- .nv.callgraph             --------------------------
	.section	.nv.callgraph,"",@"SHT_CUDA_CALLGRAPH"
	.align	4
	.sectionentsize	8
	.align		4
        /*0000*/ 	.word	0x00000000
	.align		4
        /*0004*/ 	.word	0xffffffff
	.align		4
        /*0008*/ 	.word	0x00000000
	.align		4
        /*000c*/ 	.word	0xfffffffe
	.align		4
        /*0010*/ 	.word	0x00000000
	.align		4
        /*0014*/ 	.word	0xfffffffd
	.align		4
        /*0018*/ 	.word	0x00000000
	.align		4
        /*001c*/ 	.word	0xfffffffc


//--------------------- .nv.constant4             --------------------------
	.section	.nv.constant4,"a",@progbits
	.align	8
	.align		8
.nv.constant4:
        /*0000*/ 	.dword	_ZN47_INTERNAL_253ca5c6_9_kernel_cu_4d650515_28916094cuda3std3__45__cpo5beginE
	.align		8
        /*0008*/ 	.dword	_ZN47_INTERNAL_253ca5c6_9_kernel_cu_4d650515_28916094cuda3std3__45__cpo3endE
	.align		8
        /*0010*/ 	.dword	_ZN47_INTERNAL_253ca5c6_9_kernel_cu_4d650515_28916094cuda3std3__45__cpo6cbeginE
	.align		8
        /*0018*/ 	.dword	_ZN47_INTERNAL_253ca5c6_9_kernel_cu_4d650515_28916094cuda3std3__45__cpo4cendE
	.align		8
        /*0020*/ 	.dword	_ZN47_INTERNAL_253ca5c6_9_kernel_cu_4d650515_28916094cuda3std3__449_GLOBAL__N__253ca5c6_9_kernel_cu_4d650515_28916096ignoreE
	.align		8
        /*0028*/ 	.dword	_ZN47_INTERNAL_253ca5c6_9_kernel_cu_4d650515_28916094cuda3std3__419piecewise_constructE
	.align		8
        /*0030*/ 	.dword	_ZN47_INTERNAL_253ca5c6_9_kernel_cu_4d650515_28916094cuda3std3__48in_placeE
	.align		8
        /*0038*/ 	.dword	_ZN47_INTERNAL_253ca5c6_9_kernel_cu_4d650515_28916094cuda3std6ranges3__45__cpo4swapE
	.align		8
        /*0040*/ 	.dword	_ZN47_INTERNAL_253ca5c6_9_kernel_cu_4d650515_28916094cuda3std6ranges3__45__cpo9iter_moveE
	.align		8
        /*0048*/ 	.dword	_ZN47_INTERNAL_253ca5c6_9_kernel_cu_4d650515_28916094cute7productE
	.align		8
        /*0050*/ 	.dword	_ZN47_INTERNAL_253ca5c6_9_kernel_cu_4d650515_28916094cute1_E


//--------------------- .text._ZN9deep_gemm24sm100_fp8_gemm_1d1d_implILN4cute4UMMA5MajorE0ELS3_0ELj0ELj4096ELj7168ELj128ELj192ELj128ELj64ELj128ELj128ELj128ELj4ELj128ELj128ELj1ELb0ELj132ELNS_8GemmTypeE1ELb0EN7cutlass10bfloat16_tENS_16EpilogueIdentityEEEvPijjj14CUtensorMap_stS9_S9_S9_S9_ --------------------------
	.section	.text._ZN9deep_gemm24sm100_fp8_gemm_1d1d_implILN4cute4UMMA5MajorE0ELS3_0ELj0ELj4096ELj7168ELj128ELj192ELj128ELj64ELj128ELj128ELj128ELj4ELj128ELj128ELj1ELb0ELj132ELNS_8GemmTypeE1ELb0EN7cutlass10bfloat16_tENS_16EpilogueIdentityEEEvPijjj14CUtensorMap_stS9_S9_S9_S9_,"ax",@progbits
	.align	128
        .global         _ZN9deep_gemm24sm100_fp8_gemm_1d1d_implILN4cute4UMMA5MajorE0ELS3_0ELj0ELj4096ELj7168ELj128ELj192ELj128ELj64ELj128ELj128ELj128ELj4ELj128ELj128ELj1ELb0ELj132ELNS_8GemmTypeE1ELb0EN7cutlass10bfloat16_tENS_16EpilogueIdentityEEEvPijjj14CUtensorMap_stS9_S9_S9_S9_
        .type           _ZN9deep_gemm24sm100_fp8_gemm_1d1d_implILN4cute4UMMA5MajorE0ELS3_0ELj0ELj4096ELj7168ELj128ELj192ELj128ELj64ELj128ELj128ELj128ELj4ELj128ELj128ELj1ELb0ELj132ELNS_8GemmTypeE1ELb0EN7cutlass10bfloat16_tENS_16EpilogueIdentityEEEvPijjj14CUtensorMap_stS9_S9_S9_S9_,@function
        .size           _ZN9deep_gemm24sm100_fp8_gemm_1d1d_implILN4cute4UMMA5MajorE0ELS3_0ELj0ELj4096ELj7168ELj128ELj192ELj128ELj64ELj128ELj128ELj128ELj4ELj128ELj128ELj1ELb0ELj132ELNS_8GemmTypeE1ELb0EN7cutlass10bfloat16_tENS_16EpilogueIdentityEEEvPijjj14CUtensorMap_stS9_S9_S9_S9_,(.L_x_69 - _ZN9deep_gemm24sm100_fp8_gemm_1d1d_implILN4cute4UMMA5MajorE0ELS3_0ELj0ELj4096ELj7168ELj128ELj192ELj128ELj64ELj128ELj128ELj128ELj4ELj128ELj128ELj1ELb0ELj132ELNS_8GemmTypeE1ELb0EN7cutlass10bfloat16_tENS_16EpilogueIdentityEEEvPijjj14CUtensorMap_stS9_S9_S9_S9_)
        .other          _ZN9deep_gemm24sm100_fp8_gemm_1d1d_implILN4cute4UMMA5MajorE0ELS3_0ELj0ELj4096ELj7168ELj128ELj192ELj128ELj64ELj128ELj128ELj128ELj4ELj128ELj128ELj1ELb0ELj132ELNS_8GemmTypeE1ELb0EN7cutlass10bfloat16_tENS_16EpilogueIdentityEEEvPijjj14CUtensorMap_stS9_S9_S9_S9_,@"STO_CUDA_ENTRY STV_DEFAULT"
_ZN9deep_gemm24sm100_fp8_gemm_1d1d_implILN4cute4UMMA5MajorE0ELS3_0ELj0ELj4096ELj7168ELj128ELj192ELj128ELj64ELj128ELj128ELj128ELj4ELj128ELj128ELj1ELb0ELj132ELNS_8GemmTypeE1ELb0EN7cutlass10bfloat16_tENS_16EpilogueIdentityEEEvPijjj14CUtensorMap_stS9_S9_S9_S9_:
.text._ZN9deep_gemm24sm100_fp8_gemm_1d1d_implILN4cute4UMMA5MajorE0ELS3_0ELj0ELj4096ELj7168ELj128ELj192ELj128ELj64ELj128ELj128ELj128ELj4ELj128ELj128ELj1ELb0ELj132ELNS_8GemmTypeE1ELb0EN7cutlass10bfloat16_tENS_16EpilogueIdentityEEEvPijjj14CUtensorMap_stS9_S9_S9_S9_:
[----:B------:R-:W1:Y:S01]  /*0000*/  LDC R1, c[0x0][0x37c] ;  /* 0x0000df00ff017b82 */ /* 0x000e620000000800 */
[----:B------:R-:W2:Y:S02]  /*0010*/  S2R R0, SR_TID.X ;  /* 0x0000000000007919 */ /* 0x000ea40000002100 */
[----:B--2---:R-:W-:-:S05]  /*0020*/  SHF.R.U32.HI R0, RZ, 0x5, R0 ;  /* 0x00000005ff007819 */ /* 0x004fca0000011600 */
[----:B------:R-:W2:Y:S02]  /*0030*/  SHFL.IDX PT, R3, R0, RZ, 0x1f ;  /* 0x00001fff00037589 */ /* 0x000ea400000e0000 */
[----:B--2---:R-:W-:-:S13]  /*0040*/  ISETP.NE.AND P0, PT, R3, 0x2, PT ;  /* 0x000000020300780c */ /* 0x004fda0003f05270 */
[----:B-1----:R-:W-:Y:S05]  /*0050*/  @!P0 BRA `(.L_x_0) ;  /* 0x0000000400008947 */ /* 0x002fea0003800000 */
[----:B------:R-:W-:-:S13]  /*0060*/  ISETP.NE.AND P0, PT, R3, 0x1, PT ;  /* 0x000000010300780c */ /* 0x000fda0003f05270 */
[----:B------:R-:W-:Y:S05]  /*0070*/  @!P0 BRA `(.L_x_1) ;  /* 0x0000000000608947 */ /* 0x000fea0003800000 */
[----:B------:R-:W-:-:S13]  /*0080*/  ISETP.NE.AND P0, PT, R3, RZ, PT ;  /* 0x000000ff0300720c */ /* 0x000fda0003f05270 */
[----:B------:R-:W-:Y:S05]  /*0090*/  @P0 BRA `(.L_x_2) ;  /* 0x0000000400a80947 */ /* 0x000fea0003800000 */
[----:B------:R-:W-:Y:S01]  /*00a0*/  ELECT P0, URZ, PT ;  /* 0x0000000000ff782f */ /* 0x000fe20003800000 */
[----:B------:R-:W-:-:S12]  /*00b0*/  BSSY.RECONVERGENT B0, `(.L_x_3) ;  /* 0x0000013000007945 */ /* 0x000fd80003800200 */
[----:B------:R-:W-:Y:S05]  /*00c0*/  @!P0 BRA `(.L_x_4) ;  /* 0x0000000000448947 */ /* 0x000fea0003800000 */
[----:B------:R-:W1:Y:S02]  /*00d0*/  LDCU.64 UR4, c[0x0][0x348] ;  /* 0x00006900ff0477ac */ /* 0x000e640008000a00 */
[----:B-1----:R-:W-:Y:S02]  /*00e0*/  UIADD3 UR12, UP4, UPT, UR4, 0x40, URZ ;  /* 0x00000040040c7890 */ /* 0x002fe4000ff9e0ff */
[----:B------:R-:W-:Y:S02]  /*00f0*/  UIADD3 UR10, UP3, UPT, UR4, 0xc0, URZ ;  /* 0x000000c0040a7890 */ /* 0x000fe4000ff7e0ff */
[----:B------:R-:W-:Y:S02]  /*0100*/  UIADD3 UR8, UP2, UPT, UR4, 0x140, URZ ;  /* 0x0000014004087890 */ /* 0x000fe4000ff5e0ff */
[----:B------:R-:W-:Y:S02]  /*0110*/  UIADD3 UR6, UP1, UPT, UR4, 0x1c0, URZ ;  /* 0x000001c004067890 */ /* 0x000fe4000ff3e0ff */
[----:B------:R-:W-:-:S02]  /*0120*/  UIADD3 UR4, UP0, UPT, UR4, 0x240, URZ ;  /* 0x0000024004047890 */ /* 0x000fc4000ff1e0ff */
[----:B------:R-:W-:Y:S02]  /*0130*/  UIADD3.X UR13, UPT, UPT, URZ, UR5, URZ, UP4, !UPT ;  /* 0x00000005ff0d7290 */ /* 0x000fe4000a7fe4ff */
[----:B------:R-:W-:Y:S02]  /*0140*/  UIADD3.X UR11, UPT, UPT, URZ, UR5, URZ, UP3, !UPT ;  /* 0x00000005ff0b7290 */ /* 0x000fe40009ffe4ff */
[----:B------:R-:W-:Y:S02]  /*0150*/  UIADD3.X UR9, UPT, UPT, URZ, UR5, URZ, UP2, !UPT ;  /* 0x00000005ff097290 */ /* 0x000fe400097fe4ff */
[----:B------:R-:W-:Y:S02]  /*0160*/  UIADD3.X UR7, UPT, UPT, URZ, UR5, URZ, UP1, !UPT ;  /* 0x00000005ff077290 */ /* 0x000fe40008ffe4ff */
[----:B------:R-:W-:Y:S01]  /*0170*/  UIADD3.X UR5, UPT, UPT, URZ, UR5, URZ, UP0, !UPT ;  /* 0x00000005ff057290 */ /* 0x000fe200087fe4ff */
[----:B------:R1:W-:Y:S02]  /*0180*/  UTMACCTL.PF [UR12] ;  /* 0x000000000c0079b9 */ /* 0x0003e40008040000 */
[----:B------:R1:W-:Y:S02]  /*0190*/  UTMACCTL.PF [UR10] ;  /* 0x000000000a0079b9 */ /* 0x0003e40008040000 */
[----:B------:R1:W-:Y:S02]  /*01a0*/  UTMACCTL.PF [UR8] ;  /* 0x00000000080079b9 */ /* 0x0003e40008040000 */
[----:B------:R1:W-:Y:S02]  /*01b0*/  UTMACCTL.PF [UR6] ;  /* 0x00000000060079b9 */ /* 0x0003e40008040000 */
[----:B------:R1:W-:Y:S02]  /*01c0*/  UTMACCTL.PF [UR4] ;  /* 0x00000000040079b9 */ /* 0x0003e40008040000 */
[----:B-1----:R-:W-:Y:S01]  /*01d0*/  NOP ;  /* 0x0000000000007918 */ /* 0x002fe20000000000 */
.L_x_4:
[----:B------:R-:W-:Y:S05]  /*01e0*/  BSYNC.RECONVERGENT B0 ;  /* 0x0000000000007941 */ /* 0x000fea0003800200 */
.L_x_3:
[----:B------:R-:W-:Y:S05]  /*01f0*/  BRA `(.L_x_2) ;  /* 0x0000000400507947 */ /* 0x000fea0003800000 */
.L_x_1:
[----:B------:R-:W-:Y:S01]  /*0200*/  ELECT P0, URZ, PT ;  /* 0x0000000000ff782f */ /* 0x000fe20003800000 */
[----:B------:R-:W-:-:S12]  /*0210*/  BSSY.RECONVERGENT B0, `(.L_x_5) ;  /* 0x0000023000007945 */ /* 0x000fd80003800200 */
[----:B------:R-:W-:Y:S05]  /*0220*/  @!P0 BRA `(.L_x_6) ;  /* 0x0000000000848947 */ /* 0x000fea0003800000 */
[----:B------:R-:W1:Y:S01]  /*0230*/  S2UR UR5, SR_CgaCtaId ;  /* 0x00000000000579c3 */ /* 0x000e620000008800 */
[----:B------:R-:W-:Y:S01]  /*0240*/  UMOV UR7, 0x400 ;  /* 0x0000040000077882 */ /* 0x000fe20000000000 */
[----:B------:R-:W-:Y:S01]  /*0250*/  UMOV UR6, 0x1 ;  /* 0x0000000100067882 */ /* 0x000fe20000000000 */
[----:B------:R-:W-:Y:S02]  /*0260*/  UMOV UR4, 0x20 ;  /* 0x0000002000047882 */ /* 0x000fe40000000000 */
[----:B------:R-:W-:-:S04]  /*0270*/  UIADD3 UR8, UPT, UPT, -UR4, 0x100000, URZ ;  /* 0x0010000004087890 */ /* 0x000fc8000fffe1ff */
[----:B------:R-:W-:Y:S02]  /*0280*/  USHF.L.U32 UR9, UR8, 0xb, URZ ;  /* 0x0000000b08097899 */ /* 0x000fe400080006ff */
[----:B------:R-:W-:Y:S01]  /*0290*/  USHF.L.U32 UR8, UR8, 0x1, URZ ;  /* 0x0000000108087899 */ /* 0x000fe200080006ff */
[----:B------:R-:W-:Y:S02]  /*02a0*/  UMOV UR4, 0x80 ;  /* 0x0000008000047882 */ /* 0x000fe40000000000 */
[----:B------:R-:W-:-:S04]  /*02b0*/  UIADD3 UR10, UPT, UPT, -UR4, 0x100000, URZ ;  /* 0x00100000040a7890 */ /* 0x000fc8000fffe1ff */
[----:B------:R-:W-:Y:S02]  /*02c0*/  USHF.L.U32 UR11, UR10, 0xb, URZ ;  /* 0x0000000b0a0b7899 */ /* 0x000fe400080006ff */
[----:B------:R-:W-:Y:S02]  /*02d0*/  USHF.L.U32 UR10, UR10, 0x1, URZ ;  /* 0x000000010a0a7899 */ /* 0x000fe400080006ff */
[----:B-1----:R-:W-:Y:S02]  /*02e0*/  ULEA UR5, UR5, UR7, 0x18 ;  /* 0x0000000705057291 */ /* 0x002fe4000f8ec0ff */
[----:B------:R-:W-:-:S04]  /*02f0*/  UIADD3 UR6, UPT, UPT, -UR6, 0x100000, URZ ;  /* 0x0010000006067890 */ /* 0x000fc8000fffe1ff */
[----:B------:R-:W-:Y:S02]  /*0300*/  USHF.L.U32 UR7, UR6, 0xb, URZ ;  /* 0x0000000b06077899 */ /* 0x000fe400080006ff */
[----:B------:R-:W-:Y:S01]  /*0310*/  USHF.L.U32 UR6, UR6, 0x1, URZ ;  /* 0x0000000106067899 */ /* 0x000fe200080006ff */
[----:B------:R-:W1:Y:S11]  /*0320*/  FENCE.VIEW.ASYNC.S ;  /* 0x00000000000073c6 */ /* 0x000e760000000000 */
[----:B-1----:R1:W2:Y:S01]  /*0330*/  SYNCS.EXCH.64 URZ, [UR5+0x31800], UR6 ;  /* 0x0318000605ff75b2 */ /* 0x0022a20008000100 */
[----:B------:R1:W3:Y:S01]  /*0340*/  SYNCS.EXCH.64 URZ, [UR5+0x31820], UR6 ;  /* 0x0318200605ff75b2 */ /* 0x0002e20008000100 */
[----:B------:R1:W4:Y:S01]  /*0350*/  SYNCS.EXCH.64 URZ, [UR5+0x31840], UR8 ;  /* 0x0318400805ff75b2 */ /* 0x0003220008000100 */
[----:B------:R1:W1:Y:S01]  /*0360*/  SYNCS.EXCH.64 URZ, [UR5+0x31808], UR6 ;  /* 0x0318080605ff75b2 */ /* 0x0002620008000100 */
        /* <DEDUP_REMOVED lines=12> */
[----:B------:R-:W-:Y:S01]  /*0430*/  NOP ;  /* 0x0000000000007918 */ /* 0x000fe20000000000 */
.L_x_6:
[----:B-1----:R-:W-:Y:S05]  /*0440*/  BSYNC.RECONVERGENT B0 ;  /* 0x0000000000007941 */ /* 0x002fea0003800200 */
.L_x_5:
[----:B------:R-:W-:Y:S05]  /*0450*/  BRA `(.L_x_2) ;  /* 0x0000000000b87947 */ /* 0x000fea0003800000 */
.L_x_0:
[----:B------:R-:W1:Y:S01]  /*0460*/  S2UR UR6, SR_CgaCtaId ;  /* 0x00000000000679c3 */ /* 0x000e620000008800 */
[----:B------:R-:W-:Y:S01]  /*0470*/  NOP ;  /* 0x0000000000007918 */ /* 0x000fe20000000000 */
[----:B------:R-:W-:Y:S01]  /*0480*/  UMOV UR4, 0x40 ;  /* 0x0000004000047882 */ /* 0x000fe20000000000 */
[----:B------:R-:W-:Y:S01]  /*0490*/  UMOV UR5, 0x400 ;  /* 0x0000040000057882 */ /* 0x000fe20000000000 */
[----:B-1----:R-:W-:Y:S02]  /*04a0*/  ULEA UR4, UR6, UR4, 0x18 ;  /* 0x0000000406047291 */ /* 0x002fe4000f8ec0ff */
[----:B------:R-:W-:-:S07]  /*04b0*/  ULEA UR5, UR6, UR5, 0x18 ;  /* 0x0000000506057291 */ /* 0x000fce000f8ec0ff */
[----:B------:R-:W1:Y:S02]  /*04c0*/  LDS.U8 R0, [UR4] ;  /* 0x00000004ff007984 */ /* 0x000e640008000000 */
[----:B-1----:R-:W-:-:S13]  /*04d0*/  ISETP.NE.AND P0, PT, R0, RZ, PT ;  /* 0x000000ff0000720c */ /* 0x002fda0003f05270 */
[----:B------:R-:W-:Y:S05]  /*04e0*/  @P0 BRA `(.L_x_7) ;  /* 0x00000000007c0947 */ /* 0x000fea0003800000 */
[----:B------:R-:W-:-:S13]  /*04f0*/  ELECT P0, URZ, PT ;  /* 0x0000000000ff782f */ /* 0x000fda0003800000 */
[----:B------:R-:W-:Y:S05]  /*0500*/  @!P0 BRA `(.L_x_8) ;  /* 0x0000000000848947 */ /* 0x000fea0003800000 */
[----:B------:R-:W-:Y:S01]  /*0510*/  UMOV UR4, 0x10 ;  /* 0x0000001000047882 */ /* 0x000fe20000000000 */
[----:B------:R-:W-:-:S04]  /*0520*/  IMAD.MOV.U32 R2, RZ, RZ, 0xffff ;  /* 0x0000ffffff027424 */ /* 0x000fc800078e00ff */
[----:B------:R-:W-:Y:S04]  /*0530*/  DEPBAR.LE SB1, 0x36 ;  /* 0x00009d800000791a */ /* 0x000fe80000000000 */
[----:B------:R-:W1:Y:S02]  /*0540*/  UTCATOMSWS.FIND_AND_SET.ALIGN UP0, UR4, UR4 ;  /* 0x00000004000475e3 */ /* 0x000e640008000800 */
[----:B-1----:R-:W-:Y:S01]  /*0550*/  PLOP3.LUT P0, PT, PT, PT, UP0, 0x80, 0x8 ;  /* 0x000000000008781c */ /* 0x002fe20003f0f008 */
[----:B------:R-:W-:-:S03]  /*0560*/  IMAD.U32 R5, RZ, RZ, UR4 ;  /* 0x00000004ff057e24 */ /* 0x000fc6000f8e00ff */
[----:B------:R-:W-:-:S04]  /*0570*/  SEL R0, RZ, 0xffffffff, !P0 ;  /* 0xffffffffff007807 */ /* 0x000fc80004000000 */
[----:B------:R-:W-:Y:S01]  /*0580*/  ISETP.NE.AND P0, PT, R0, RZ, PT ;  /* 0x000000ff0000720c */ /* 0x000fe20003f05270 */
[----:B------:R-:W-:-:S12]  /*0590*/  IMAD.MOV.U32 R0, RZ, RZ, 0x1 ;  /* 0x00000001ff007424 */ /* 0x000fd800078e00ff */
[----:B------:R-:W-:Y:S05]  /*05a0*/  @P0 BRA `(.L_x_9) ;  /* 0x0000000000240947 */ /* 0x000fea0003800000 */
.L_x_10:
[----:B------:R-:W-:Y:S05]  /*05b0*/  NANOSLEEP 0x64 ;  /* 0x000000640000795d */ /* 0x000fea0003800000 */
[----:B------:R-:W-:-:S05]  /*05c0*/  UMOV UR4, 0x10 ;  /* 0x0000001000047882 */ /* 0x000fca0000000000 */
[----:B------:R-:W-:Y:S04]  /*05d0*/  DEPBAR.LE SB1, 0x36 ;  /* 0x00009d800000791a */ /* 0x000fe80000000000 */
[----:B------:R-:W1:Y:S02]  /*05e0*/  UTCATOMSWS.FIND_AND_SET.ALIGN UP0, UR4, UR4 ;  /* 0x00000004000475e3 */ /* 0x000e640008000800 */
[----:B-1----:R-:W-:Y:S01]  /*05f0*/  PLOP3.LUT P0, PT, PT, PT, UP0, 0x80, 0x8 ;  /* 0x000000000008781c */ /* 0x002fe20003f0f008 */
[----:B------:R-:W-:-:S03]  /*0600*/  IMAD.U32 R5, RZ, RZ, UR4 ;  /* 0x00000004ff057e24 */ /* 0x000fc6000f8e00ff */
[----:B------:R-:W-:-:S04]  /*0610*/  SEL R4, RZ, 0xffffffff, !P0 ;  /* 0xffffffffff047807 */ /* 0x000fc80004000000 */
[----:B------:R-:W-:-:S13]  /*0620*/  ISETP.NE.AND P0, PT, R4, RZ, PT ;  /* 0x000000ff0400720c */ /* 0x000fda0003f05270 */
[----:B------:R-:W-:Y:S05]  /*0630*/  @!P0 BRA `(.L_x_10) ;  /* 0xfffffffc00dc8947 */ /* 0x000fea000383ffff */
.L_x_9:
[C---:B------:R-:W-:Y:S01]  /*0640*/  VIADD R4, R5.reuse, 0x10 ;  /* 0x0000001005047836 */ /* 0x040fe20000000000 */
[----:B------:R-:W-:Y:S01]  /*0650*/  UMOV UR4, 0x50 ;  /* 0x0000005000047882 */ /* 0x000fe20000000000 */
[----:B------:R-:W-:Y:S01]  /*0660*/  SHF.L.U32 R2, R2, R5, RZ ;  /* 0x0000000502027219 */ /* 0x000fe200000006ff */
[----:B------:R-:W-:Y:S01]  /*0670*/  ULEA UR4, UR6, UR4, 0x18 ;  /* 0x0000000406047291 */ /* 0x000fe2000f8ec0ff */
[----:B------:R-:W-:Y:S01]  /*0680*/  IMAD.SHL.U32 R5, R5, 0x20, RZ ;  /* 0x0000002005057824 */ /* 0x000fe200078e00ff */
[----:B------:R-:W-:-:S04]  /*0690*/  SHF.L.U32 R0, R0, R4, RZ ;  /* 0x0000000400007219 */ /* 0x000fc800000006ff */
[----:B------:R-:W-:-:S05]  /*06a0*/  LOP3.LUT R0, R0, R2, RZ, 0xfc, !PT ;  /* 0x0000000200007212 */ /* 0x000fca00078efcff */
[----:B------:R1:W-:Y:S04]  /*06b0*/  ATOMS.OR RZ, [UR4], R0 ;  /* 0x00000000ffff798c */ /* 0x0003e8000b000004 */
[----:B------:R1:W-:Y:S01]  /*06c0*/  STS [UR5+0x31880], R5 ;  /* 0x03188005ff007988 */ /* 0x0003e20008000805 */
[----:B------:R-:W-:Y:S05]  /*06d0*/  BRA `(.L_x_8) ;  /* 0x0000000000107947 */ /* 0x000fea0003800000 */
.L_x_7:
[----:B------:R-:W-:Y:S02]  /*06e0*/  MOV R0, 0xffffffff ;  /* 0xffffffff00007802 */ /* 0x000fe40000000f00 */
[----:B------:R-:W-:-:S03]  /*06f0*/  MOV R4, 0x720 ;  /* 0x0000072000047802 */ /* 0x000fc60000000f00 */
[----:B------:R1:W-:Y:S04]  /*0700*/  STS [UR5+0x31880], R0 ;  /* 0x03188000ff007988 */ /* 0x0003e80008000805 */
[----:B-1----:R-:W-:Y:S05]  /*0710*/  CALL.REL.NOINC `($__internal_1_$__cuda_sm10x_tcgen05_guardrail_trap_phase_invalid_during_alloc) ;  /* 0x00000038000c7944 */ /* 0x002fea0003c00000 */
.L_x_8:
[----:B------:R-:W-:Y:S05]  /*0720*/  WARPSYNC.ALL ;  /* 0x0000000000007948 */ /* 0x000fea0003800000 */
[----:B------:R-:W-:Y:S01]  /*0730*/  NOP ;  /* 0x0000000000007918 */ /* 0x000fe20000000000 */
.L_x_2:
[----:B-1----:R-:W1:Y:S01]  /*0740*/  LDC R0, c[0x0][0x388] ;  /* 0x0000e200ff007b82 */ /* 0x002e620000000800 */
[----:B------:R-:W4:Y:S07]  /*0750*/  S2R R21, SR_LANEID ;  /* 0x0000000000157919 */ /* 0x000f2e0000000000 */
[----:B--234-:R-:W-:Y:S01]  /*0760*/  BAR.SYNC.DEFER_BLOCKING 0x0 ;  /* 0x0000000000007b1d */ /* 0x01cfe20000010000 */
[----:B------:R-:W-:Y:S02]  /*0770*/  ISETP.NE.AND P0, PT, R3, RZ, PT ;  /* 0x000000ff0300720c */ /* 0x000fe40003f05270 */
[----:B-1----:R-:W-:-:S04]  /*0780*/  IADD3 R0, PT, PT, R0, 0x7f, RZ ;  /* 0x0000007f00007810 */ /* 0x002fc80007ffe0ff */
[----:B------:R-:W-:-:S05]  /*0790*/  SHF.R.U32.HI R20, RZ, 0x7, R0 ;  /* 0x00000007ff147819 */ /* 0x000fca0000011600 */
[----:B------:R-:W-:Y:S02]  /*07a0*/  IMAD R2, R20, 0x16, RZ ;  /* 0x0000001614027824 */ /* 0x000fe400078e02ff */
[----:B------:R-:W-:Y:S05]  /*07b0*/  @!P0 BRA `(.L_x_11) ;  /* 0x00000010002c8947 */ /* 0x000fea0003800000 */
[----:B------:R-:W-:Y:S01]  /*07c0*/  ISETP.NE.AND P0, PT, R3, 0x1, PT ;  /* 0x000000010300780c */ /* 0x000fe20003f05270 */
[----:B------:R-:W1:-:S12]  /*07d0*/  S2UR UR5, SR_CgaCtaId ;  /* 0x00000000000579c3 */ /* 0x000e580000008800 */
[----:B------:R-:W-:Y:S05]  /*07e0*/  @!P0 BRA `(.L_x_12) ;  /* 0x0000000400948947 */ /* 0x000fea0003800000 */
[----:B------:R-:W-:-:S13]  /*07f0*/  ISETP.NE.AND P0, PT, R3, 0x2, PT ;  /* 0x000000020300780c */ /* 0x000fda0003f05270 */
[----:B------:R-:W-:Y:S05]  /*0800*/  @P0 BRA `(.L_x_13) ;  /* 0x0000001800b00947 */ /* 0x000fea0003800000 */
[----:B------:R-:W2:Y:S02]  /*0810*/  S2UR UR4, SR_CTAID.X ;  /* 0x00000000000479c3 */ /* 0x000ea40000002500 */
[----:B--2---:R-:W-:-:S13]  /*0820*/  ISETP.LE.U32.AND P0, PT, R2, UR4, PT ;  /* 0x0000000402007c0c */ /* 0x004fda000bf03070 */
[----:B-1----:R-:W-:Y:S05]  /*0830*/  @P0 EXIT ;  /* 0x000000000000094d */ /* 0x002fea0003800000 */
[----:B------:R-:W-:Y:S01]  /*0840*/  SHF.R.U32.HI R20, RZ, 0x3, R21 ;  /* 0x00000003ff147819 */ /* 0x000fe20000011615 */
[----:B------:R-:W-:Y:S01]  /*0850*/  ULOP3.LUT UR4, URZ, UR4, URZ, 0x33, !UPT ;  /* 0x00000004ff047292 */ /* 0x000fe2000f8e33ff */
[----:B------:R-:W-:Y:S02]  /*0860*/  HFMA2 R15, -RZ, RZ, 0, 0 ;  /* 0x00000000ff0f7431 */ /* 0x000fe400000001ff */
[----:B------:R-:W-:Y:S01]  /*0870*/  IMAD.MOV.U32 R16, RZ, RZ, RZ ;  /* 0x000000ffff107224 */ /* 0x000fe200078e00ff */
[C---:B------:R-:W-:Y:S01]  /*0880*/  LOP3.LUT R19, R20.reuse, 0x1, RZ, 0x3c, !PT ;  /* 0x0000000114137812 */ /* 0x040fe200078e3cff */
[C---:B------:R-:W-:Y:S01]  /*0890*/  IMAD.SHL.U32 R0, R20.reuse, 0x20, RZ ;  /* 0x0000002014007824 */ /* 0x040fe200078e00ff */
[----:B------:R-:W-:Y:S01]  /*08a0*/  LOP3.LUT R18, R20, 0x2, RZ, 0x3c, !PT ;  /* 0x0000000214127812 */ /* 0x000fe200078e3cff */
[----:B------:R-:W-:Y:S01]  /*08b0*/  VIADD R25, R2, UR4 ;  /* 0x0000000402197c36 */ /* 0x000fe20008000000 */
[----:B------:R-:W-:Y:S01]  /*08c0*/  LOP3.LUT R17, R20, 0x3, RZ, 0x3c, !PT ;  /* 0x0000000314117812 */ /* 0x000fe200078e3cff */
[----:B------:R-:W-:Y:S01]  /*08d0*/  IMAD R20, R21, 0x4, R20 ;  /* 0x0000000415147824 */ /* 0x000fe200078e0214 */
[C---:B------:R-:W-:Y:S01]  /*08e0*/  LOP3.LUT R23, R0.reuse, 0x20, RZ, 0x3c, !PT ;  /* 0x0000002000177812 */ /* 0x040fe200078e3cff */
[----:B------:R-:W-:Y:S01]  /*08f0*/  IMAD.HI.U32 R25, R25, 0x3e0f83e1, RZ ;  /* 0x3e0f83e119197827 */ /* 0x000fe200078e00ff */
[C---:B------:R-:W-:Y:S01]  /*0900*/  LOP3.LUT R22, R0.reuse, 0x40, RZ, 0x3c, !PT ;  /* 0x0000004000167812 */ /* 0x040fe200078e3cff */
[----:B------:R-:W-:Y:S01]  /*0910*/  UMOV UR5, URZ ;  /* 0x000000ff00057c82 */ /* 0x000fe20008000000 */
[C---:B------:R-:W-:Y:S01]  /*0920*/  IADD3 R24, PT, PT, R0.reuse, R21, RZ ;  /* 0x0000001500187210 */ /* 0x040fe20007ffe0ff */
[C---:B------:R-:W-:Y:S01]  /*0930*/  IMAD R19, R21.reuse, 0x4, R19 ;  /* 0x0000000415137824 */ /* 0x040fe200078e0213 */
[----:B------:R-:W-:Y:S01]  /*0940*/  LOP3.LUT R0, R0, 0x60, RZ, 0x3c, !PT ;  /* 0x0000006000007812 */ /* 0x000fe200078e3cff */
[C---:B------:R-:W-:Y:S01]  /*0950*/  IMAD R18, R21.reuse, 0x4, R18 ;  /* 0x0000000415127824 */ /* 0x040fe200078e0212 */
[----:B------:R-:W-:Y:S01]  /*0960*/  LEA R17, R21, R17, 0x2 ;  /* 0x0000001115117211 */ /* 0x000fe200078e10ff */
[----:B------:R-:W-:Y:S01]  /*0970*/  IMAD.IADD R23, R23, 0x1, R21 ;  /* 0x0000000117177824 */ /* 0x000fe200078e0215 */
[----:B------:R-:W-:Y:S01]  /*0980*/  SHF.R.U32.HI R25, RZ, 0x5, R25 ;  /* 0x00000005ff197819 */ /* 0x000fe20000011619 */
[----:B------:R-:W-:Y:S01]  /*0990*/  IMAD.IADD R22, R22, 0x1, R21 ;  /* 0x0000000116167824 */ /* 0x000fe200078e0215 */
[----:B------:R-:W-:-:S07]  /*09a0*/  IADD3 R21, PT, PT, R0, R21, RZ ;  /* 0x0000001500157210 */ /* 0x000fce0007ffe0ff */
.L_x_17:
[----:B------:R-:W1:Y:S01]  /*09b0*/  S2R R0, SR_CgaCtaId ;  /* 0x0000000000007919 */ /* 0x000e620000008800 */
[----:B------:R-:W-:Y:S01]  /*09c0*/  MOV R2, 0x400 ;  /* 0x0000040000027802 */ /* 0x000fe20000000f00 */
[----:B------:R-:W-:-:S03]  /*09d0*/  UMOV UR4, URZ ;  /* 0x000000ff00047c82 */ /* 0x000fc60008000000 */
[----:B-1----:R-:W-:-:S07]  /*09e0*/  LEA R0, R0, R2, 0x18 ;  /* 0x0000000200007211 */ /* 0x002fce00078ec0ff */
.L_x_16:
[----:B------:R-:W-:Y:S01]  /*09f0*/  LEA R2, R15, R0, 0x3 ;  /* 0x000000000f027211 */ /* 0x000fe200078e18ff */
[----:B------:R-:W-:Y:S01]  /*0a00*/  ULOP3.LUT UP0, URZ, UR4, 0x3, URZ, 0xc0, !UPT ;  /* 0x0000000304ff7892 */ /* 0x000fe2000f80c0ff */
[----:B------:R-:W-:-:S04]  /*0a10*/  SHF.L.U32 R4, R16, 0x1f, RZ ;  /* 0x0000001f10047819 */ /* 0x000fc800000006ff */
[----:B------:R-:W1:Y:S02]  /*0a20*/  SYNCS.PHASECHK.TRANS64.TRYWAIT P0, [R2+URZ+0x31800], R4 ;  /* 0x03180004020075a7 */ /* 0x000e6400080011ff */
[----:B-1----:R-:W-:Y:S05]  /*0a30*/  @!P0 BRA `(.L_x_14) ;  /* 0x0000003000408947 */ /* 0x002fea0003800000 */
.L_x_48:
[----:B------:R-:W-:Y:S05]  /*0a40*/  BRA.U UP0, `(.L_x_15) ;  /* 0x0000000100bc7547 */ /* 0x000fea000b800000 */
[C-C-:B------:R-:W-:Y:S02]  /*0a50*/  IMAD R11, R15.reuse, 0x200, R0.reuse ;  /* 0x000002000f0b7824 */ /* 0x140fe400078e0200 */
[----:B------:R-:W-:Y:S02]  /*0a60*/  IMAD R3, R15, 0x400, R0 ;  /* 0x000004000f037824 */ /* 0x000fe400078e0200 */
[--C-:B------:R-:W-:Y:S01]  /*0a70*/  IMAD R10, R24, 0x4, R11.reuse ;  /* 0x00000004180a7824 */ /* 0x100fe200078e020b */
[-C--:B------:R-:W-:Y:S01]  /*0a80*/  LEA R9, R23, R11.reuse, 0x2 ;  /* 0x0000000b17097211 */ /* 0x080fe200078e10ff */
[--C-:B------:R-:W-:Y:S01]  /*0a90*/  IMAD R7, R22, 0x4, R11.reuse ;  /* 0x0000000416077824 */ /* 0x100fe200078e020b */
[-C--:B-1----:R-:W-:Y:S01]  /*0aa0*/  LEA R5, R21, R11.reuse, 0x2 ;  /* 0x0000000b15057211 */ /* 0x082fe200078e10ff */
[----:B------:R-:W-:Y:S01]  /*0ab0*/  IMAD R4, R19, 0x4, R11 ;  /* 0x0000000413047824 */ /* 0x000fe200078e020b */
[-C--:B------:R-:W-:Y:S01]  /*0ac0*/  LEA R8, R20, R11.reuse, 0x2 ;  /* 0x0000000b14087211 */ /* 0x080fe200078e10ff */
[----:B------:R-:W1:Y:S01]  /*0ad0*/  LDS R10, [R10+0x30000] ;  /* 0x030000000a0a7984 */ /* 0x000e620000000800 */
[----:B------:R-:W-:Y:S01]  /*0ae0*/  LEA R6, R18, R11, 0x2 ;  /* 0x0000000b12067211 */ /* 0x000fe200078e10ff */
[----:B------:R-:W-:Y:S01]  /*0af0*/  IMAD R12, R23, 0x4, R3 ;  /* 0x00000004170c7824 */ /* 0x000fe200078e0203 */
[----:B------:R-:W-:Y:S01]  /*0b00*/  LEA R14, R24, R3, 0x2 ;  /* 0x00000003180e7211 */ /* 0x000fe200078e10ff */
[----:B------:R-:W2:Y:S04]  /*0b10*/  LDS R9, [R9+0x30000] ;  /* 0x0300000009097984 */ /* 0x000ea80000000800 */
[----:B------:R-:W3:Y:S04]  /*0b20*/  LDS R7, [R7+0x30000] ;  /* 0x0300000007077984 */ /* 0x000ee80000000800 */
[----:B------:R-:W4:Y:S01]  /*0b30*/  LDS R5, [R5+0x30000] ;  /* 0x0300000005057984 */ /* 0x000f220000000800 */
[----:B------:R-:W-:-:S03]  /*0b40*/  NOP ;  /* 0x0000000000007918 */ /* 0x000fc60000000000 */
[----:B-1----:R1:W-:Y:S04]  /*0b50*/  STS [R8+0x30000], R10 ;  /* 0x0300000a08007388 */ /* 0x0023e80000000800 */
[----:B--2---:R2:W-:Y:S04]  /*0b60*/  STS [R4+0x30000], R9 ;  /* 0x0300000904007388 */ /* 0x0045e80000000800 */
[----:B---3--:R3:W-:Y:S01]  /*0b70*/  STS [R6+0x30000], R7 ;  /* 0x0300000706007388 */ /* 0x0087e20000000800 */
[----:B-1----:R-:W-:Y:S01]  /*0b80*/  LEA R10, R22, R3, 0x2 ;  /* 0x00000003160a7211 */ /* 0x002fe200078e10ff */
[----:B------:R-:W-:-:S02]  /*0b90*/  IMAD R8, R21, 0x4, R3 ;  /* 0x0000000415087824 */ /* 0x000fc400078e0203 */
[----:B--2---:R-:W-:Y:S01]  /*0ba0*/  IMAD R4, R17, 0x4, R11 ;  /* 0x0000000411047824 */ /* 0x004fe200078e020b */
[----:B---3--:R-:W-:-:S04]  /*0bb0*/  LEA R6, R20, R3, 0x2 ;  /* 0x0000000314067211 */ /* 0x008fc800078e10ff */
[----:B----4-:R1:W-:Y:S04]  /*0bc0*/  STS [R4+0x30000], R5 ;  /* 0x0300000504007388 */ /* 0x0103e80000000800 */
[----:B------:R-:W2:Y:S04]  /*0bd0*/  LDS R13, [R14+0x30800] ;  /* 0x030800000e0d7984 */ /* 0x000ea80000000800 */
[----:B------:R-:W3:Y:S04]  /*0be0*/  LDS R11, [R12+0x30800] ;  /* 0x030800000c0b7984 */ /* 0x000ee80000000800 */
[----:B------:R-:W4:Y:S04]  /*0bf0*/  LDS R9, [R10+0x30800] ;  /* 0x030800000a097984 */ /* 0x000f280000000800 */
[----:B------:R-:W5:Y:S01]  /*0c00*/  LDS R7, [R8+0x30800] ;  /* 0x0308000008077984 */ /* 0x000f620000000800 */
[----:B------:R-:W-:Y:S01]  /*0c10*/  NOP ;  /* 0x0000000000007918 */ /* 0x000fe20000000000 */
[----:B-1----:R-:W-:Y:S01]  /*0c20*/  IMAD R5, R19, 0x4, R3 ;  /* 0x0000000413057824 */ /* 0x002fe200078e0203 */
[----:B------:R-:W-:-:S02]  /*0c30*/  LEA R4, R18, R3, 0x2 ;  /* 0x0000000312047211 */ /* 0x000fc400078e10ff */
[----:B------:R-:W-:Y:S01]  /*0c40*/  LEA R3, R17, R3, 0x2 ;  /* 0x0000000311037211 */ /* 0x000fe200078e10ff */
[----:B--2---:R-:W-:Y:S04]  /*0c50*/  STS [R6+0x30800], R13 ;  /* 0x0308000d06007388 */ /* 0x004fe80000000800 */
[----:B---3--:R-:W-:Y:S04]  /*0c60*/  STS [R5+0x30800], R11 ;  /* 0x0308000b05007388 */ /* 0x008fe80000000800 */
[----:B----4-:R-:W-:Y:S04]  /*0c70*/  STS [R4+0x30800], R9 ;  /* 0x0308000904007388 */ /* 0x010fe80000000800 */
[----:B-----5:R-:W-:Y:S04]  /*0c80*/  STS [R3+0x30800], R7 ;  /* 0x0308000703007388 */ /* 0x020fe80000000800 */
[----:B------:R-:W1:Y:S04]  /*0c90*/  LDS R14, [R14+0x30a00] ;  /* 0x030a00000e0e7984 */ /* 0x000e680000000800 */
[----:B------:R-:W2:Y:S04]  /*0ca0*/  LDS R12, [R12+0x30a00] ;  /* 0x030a00000c0c7984 */ /* 0x000ea80000000800 */
[----:B------:R-:W3:Y:S04]  /*0cb0*/  LDS R10, [R10+0x30a00] ;  /* 0x030a00000a0a7984 */ /* 0x000ee80000000800 */
[----:B------:R-:W4:Y:S01]  /*0cc0*/  LDS R8, [R8+0x30a00] ;  /* 0x030a000008087984 */ /* 0x000f220000000800 */
[----:B------:R-:W-:-:S03]  /*0cd0*/  NOP ;  /* 0x0000000000007918 */ /* 0x000fc60000000000 */
[----:B-1----:R1:W-:Y:S04]  /*0ce0*/  STS [R6+0x30a00], R14 ;  /* 0x030a000e06007388 */ /* 0x0023e80000000800 */
[----:B--2---:R1:W-:Y:S04]  /*0cf0*/  STS [R5+0x30a00], R12 ;  /* 0x030a000c05007388 */ /* 0x0043e80000000800 */
[----:B---3--:R1:W-:Y:S04]  /*0d00*/  STS [R4+0x30a00], R10 ;  /* 0x030a000a04007388 */ /* 0x0083e80000000800 */
[----:B----4-:R1:W-:Y:S01]  /*0d10*/  STS [R3+0x30a00], R8 ;  /* 0x030a000803007388 */ /* 0x0103e20000000800 */
[----:B------:R2:W-:Y:S06]  /*0d20*/  MEMBAR.ALL.CTA ;  /* 0x0000000000007992 */ /* 0x0005ec0000008000 */
[----:B--2---:R-:W2:Y:S02]  /*0d30*/  FENCE.VIEW.ASYNC.S ;  /* 0x00000000000073c6 */ /* 0x004ea40000000000 */
.L_x_15:
[C---:B------:R-:W-:Y:S01]  /*0d40*/  ISETP.NE.AND P0, PT, R15.reuse, 0x3, PT ;  /* 0x000000030f00780c */ /* 0x040fe20003f05270 */
[----:B------:R-:W-:Y:S01]  /*0d50*/  VIADD R15, R15, 0x1 ;  /* 0x000000010f0f7836 */ /* 0x000fe20000000000 */
[----:B------:R-:W-:Y:S01]  /*0d60*/  UIADD3 UR4, UPT, UPT, UR4, 0x1, URZ ;  /* 0x0000000104047890 */ /* 0x000fe2000fffe0ff */
[----:B-1----:R-:W-:-:S03]  /*0d70*/  VIADD R2, R2, 0x31840 ;  /* 0x0003184002027836 */ /* 0x002fc60000000000 */
[----:B------:R-:W-:Y:S01]  /*0d80*/  SEL R15, R15, RZ, P0 ;  /* 0x000000ff0f0f7207 */ /* 0x000fe20000000000 */
[----:B------:R-:W-:Y:S01]  /*0d90*/  UISETP.NE.AND UP0, UPT, UR4, 0x38, UPT ;  /* 0x000000380400788c */ /* 0x000fe2000bf05270 */
[----:B------:R-:W-:Y:S02]  /*0da0*/  PRMT R2, RZ, 0x654, R2 ;  /* 0x00000654ff027816 */ /* 0x000fe40000000002 */
[----:B------:R-:W-:Y:S02]  /*0db0*/  ISETP.NE.AND P0, PT, R15, RZ, PT ;  /* 0x000000ff0f00720c */ /* 0x000fe40003f05270 */
[----:B--2---:R1:W-:Y:S02]  /*0dc0*/  SYNCS.ARRIVE.TRANS64.RED.A1T0 RZ, [R2+URZ], RZ ;  /* 0x000000ff02ff79a7 */ /* 0x0043e400081004ff */
[----:B-1----:R-:W-:-:S04]  /*0dd0*/  SEL R2, RZ, 0x1, P0 ;  /* 0x00000001ff027807 */ /* 0x002fc80000000000 */
[----:B------:R-:W-:Y:S01]  /*0de0*/  LOP3.LUT R16, R16, R2, RZ, 0x3c, !PT ;  /* 0x0000000210107212 */ /* 0x000fe200078e3cff */
[----:B------:R-:W-:Y:S06]  /*0df0*/  BRA.U UP0, `(.L_x_16) ;  /* 0xfffffff900fc7547 */ /* 0x000fec000b83ffff */
[----:B------:R-:W-:-:S13]  /*0e00*/  ISETP.NE.AND P0, PT, R25, UR5, PT ;  /* 0x0000000519007c0c */ /* 0x000fda000bf05270 */
[----:B------:R-:W-:Y:S05]  /*0e10*/  @!P0 EXIT ;  /* 0x000000000000894d */ /* 0x000fea0003800000 */
[----:B------:R-:W-:Y:S01]  /*0e20*/  UIADD3 UR5, UPT, UPT, UR5, 0x1, URZ ;  /* 0x0000000105057890 */ /* 0x000fe2000fffe0ff */
[----:B------:R-:W-:Y:S05]  /*0e30*/  BRA `(.L_x_17) ;  /* 0xfffffff800dc7947 */ /* 0x000fea000383ffff */
.L_x_12:
[----:B-1----:R-:W-:-:S09]  /*0e40*/  UISETP.NE.AND UP0, UPT, UR5, URZ, UPT ;  /* 0x000000ff0500728c */ /* 0x002fd2000bf05270 */
[----:B------:R-:W-:Y:S05]  /*0e50*/  BRA.U UP0, `(.L_x_13) ;  /* 0x00000015001c7547 */ /* 0x000fea000b800000 */
[----:B------:R-:W1:Y:S01]  /*0e60*/  S2UR UR4, SR_CTAID.X ;  /* 0x00000000000479c3 */ /* 0x000e620000002500 */
[----:B------:R-:W-:Y:S02]  /*0e70*/  UMOV UR8, 0x400 ;  /* 0x0000040000087882 */ /* 0x000fe40000000000 */
[----:B------:R-:W-:-:S04]  /*0e80*/  ULEA UR8, UR5, UR8, 0x18 ;  /* 0x0000000805087291 */ /* 0x000fc8000f8ec0ff */
[----:B------:R-:W-:Y:S02]  /*0e90*/  UIADD3 UR5, UPT, UPT, UR8, 0x18000, URZ ;  /* 0x0001800008057890 */ /* 0x000fe4000fffe0ff */
[----:B------:R-:W-:Y:S02]  /*0ea0*/  UIADD3 UR6, UPT, UPT, UR8, 0x8000, URZ ;  /* 0x0000800008067890 */ /* 0x000fe4000fffe0ff */
[----:B------:R-:W-:Y:S02]  /*0eb0*/  USHF.R.U32.HI UR5, URZ, 0x4, UR5 ;  /* 0x00000004ff057899 */ /* 0x000fe40008011605 */
[----:B------:R-:W-:Y:S02]  /*0ec0*/  USHF.R.U32.HI UR6, URZ, 0x4, UR6 ;  /* 0x00000004ff067899 */ /* 0x000fe40008011606 */
[----:B------:R-:W-:Y:S01]  /*0ed0*/  ULOP3.LUT UR5, UR5, 0x3fc0, URZ, 0xc0, !UPT ;  /* 0x00003fc005057892 */ /* 0x000fe2000f8ec0ff */
[----:B-1----:R-:W-:-:S13]  /*0ee0*/  ISETP.LE.U32.AND P0, PT, R2, UR4, PT ;  /* 0x0000000402007c0c */ /* 0x002fda000bf03070 */
[----:B------:R-:W-:Y:S05]  /*0ef0*/  @P0 EXIT ;  /* 0x000000000000094d */ /* 0x000fea0003800000 */
[----:B------:R-:W-:Y:S01]  /*0f00*/  ULOP3.LUT UR4, URZ, UR4, URZ, 0x33, !UPT ;  /* 0x00000004ff047292 */ /* 0x000fe2000f8e33ff */
[----:B------:R-:W-:Y:S01]  /*0f10*/  IMAD.U32 R5, RZ, RZ, UR5 ;  /* 0x00000005ff057e24 */ /* 0x000fe2000f8e00ff */
[----:B------:R-:W-:Y:S01]  /*0f20*/  ULOP3.LUT UR6, UR6, 0x3fc0, URZ, 0xc0, !UPT ;  /* 0x00003fc006067892 */ /* 0x000fe2000f8ec0ff */
[C---:B------:R-:W-:Y:S01]  /*0f30*/  ISETP.GE.U32.AND P0, PT, R21.reuse, 0x4, PT ;  /* 0x000000041500780c */ /* 0x040fe20003f06070 */
[----:B------:R-:W-:Y:S01]  /*0f40*/  IMAD.MOV.U32 R4, RZ, RZ, RZ ;  /* 0x000000ffff047224 */ /* 0x000fe200078e00ff */
[----:B------:R-:W-:Y:S01]  /*0f50*/  UMOV UR17, URZ ;  /* 0x000000ff00117c82 */ /* 0x000fe20008000000 */
[----:B------:R-:W-:Y:S01]  /*0f60*/  VIADD R3, R2, UR4 ;  /* 0x0000000402037c36 */ /* 0x000fe20008000000 */
[----:B------:R-:W-:Y:S01]  /*0f70*/  UMOV UR15, URZ ;  /* 0x000000ff000f7c82 */ /* 0x000fe20008000000 */
[C---:B------:R-:W-:Y:S01]  /*0f80*/  IMAD R5, R21.reuse, 0x600, R5 ;  /* 0x0000060015057824 */ /* 0x040fe200078e0205 */
[----:B------:R-:W-:Y:S01]  /*0f90*/  LEA R6, R21, UR6, 0xa ;  /* 0x0000000615067c11 */ /* 0x000fe2000f8e50ff */
[----:B------:R-:W-:Y:S01]  /*0fa0*/  IMAD.HI.U32 R3, R3, 0x3e0f83e1, RZ ;  /* 0x3e0f83e103037827 */ /* 0x000fe200078e00ff */
[----:B------:R-:W-:Y:S01]  /*0fb0*/  UMOV UR6, 0x180 ;  /* 0x0000018000067882 */ /* 0x000fe20000000000 */
[----:B------:R-:W-:Y:S01]  /*0fc0*/  UMOV UR7, 0x184 ;  /* 0x0000018400077882 */ /* 0x000fe20000000000 */
[----:B------:R-:W-:Y:S01]  /*0fd0*/  SEL R6, R6, RZ, !P0 ;  /* 0x000000ff06067207 */ /* 0x000fe20004000000 */
[----:B------:R-:W-:Y:S01]  /*0fe0*/  UMOV UR4, 0x180 ;  /* 0x0000018000047882 */ /* 0x000fe20000000000 */
[----:B------:R-:W-:Y:S01]  /*0ff0*/  SEL R5, R5, RZ, !P0 ;  /* 0x000000ff05057207 */ /* 0x000fe20004000000 */
[----:B------:R-:W-:Y:S01]  /*1000*/  UMOV UR5, 0x184 ;  /* 0x0000018400057882 */ /* 0x000fe20000000000 */
[----:B------:R-:W-:-:S07]  /*1010*/  SHF.R.U32.HI R3, RZ, 0x5, R3 ;  /* 0x00000005ff037819 */ /* 0x000fce0000011603 */
.L_x_24:
[----:B------:R-:W-:Y:S02]  /*1020*/  USHF.R.U32.HI UR10, URZ, 0x1, UR17 ;  /* 0x00000001ff0a7899 */ /* 0x000fe40008011611 */
[----:B------:R-:W-:Y:S02]  /*1030*/  USHF.L.U32 UR9, UR17, 0x3, URZ ;  /* 0x0000000311097899 */ /* 0x000fe400080006ff */
[----:B------:R-:W-:Y:S02]  /*1040*/  ULOP3.LUT UR10, UR10, 0x1, URZ, 0xc, !UPT ;  /* 0x000000010a0a7892 */ /* 0x000fe4000f8e0cff */
[----:B------:R-:W-:Y:S02]  /*1050*/  ULOP3.LUT UR9, UR9, 0x8, URZ, 0xc0, !UPT ;  /* 0x0000000809097892 */ /* 0x000fe4000f8ec0ff */
[----:B------:R-:W-:Y:S02]  /*1060*/  USHF.L.U32 UR10, UR10, 0x1f, URZ ;  /* 0x0000001f0a0a7899 */ /* 0x000fe400080006ff */
[----:B------:R-:W-:-:S02]  /*1070*/  ULOP3.LUT UR12, UR17, 0x1, URZ, 0xc0, !UPT ;  /* 0x00000001110c7892 */ /* 0x000fc4000f8ec0ff */
[----:B------:R-:W-:Y:S01]  /*1080*/  MOV R0, UR9 ;  /* 0x0000000900007c02 */ /* 0x000fe20008000f00 */
[----:B------:R-:W-:Y:S01]  /*1090*/  UIADD3 UR9, UPT, UPT, UR8, UR9, URZ ;  /* 0x0000000908097290 */ /* 0x000fe2000fffe0ff */
[----:B------:R-:W-:Y:S01]  /*10a0*/  MOV R2, UR10 ;  /* 0x0000000a00027c02 */ /* 0x000fe20008000f00 */
[----:B------:R-:W-:Y:S02]  /*10b0*/  UIMAD UR12, UR12, 0xc0, URZ ;  /* 0x000000c00c0c78a4 */ /* 0x000fe4000f8e02ff */
[----:B------:R-:W-:Y:S01]  /*10c0*/  UIADD3 UR11, UPT, UPT, UR9, 0x31860, URZ ;  /* 0x00031860090b7890 */ /* 0x000fe2000fffe0ff */
[----:B------:R-:W1:Y:S02]  /*10d0*/  SYNCS.PHASECHK.TRANS64.TRYWAIT P0, [R0+UR8+0x31870], R2 ;  /* 0x03187002000075a7 */ /* 0x000e640008001108 */
[----:B-1----:R-:W-:Y:S09]  /*10e0*/  @!P0 BRA `(.L_x_18) ;  /* 0x0000002800ac8947 */ /* 0x002ff20003800000 */
.L_x_50:
[----:B------:R-:W-:Y:S01]  /*10f0*/  NOP ;  /* 0x0000000000007918 */ /* 0x000fe20000000000 */
[----:B------:R-:W-:-:S05]  /*1100*/  UMOV UR16, URZ ;  /* 0x000000ff00107c82 */ /* 0x000fca0008000000 */
.L_x_23:
[----:B------:R-:W-:Y:S01]  /*1110*/  ULEA UR10, UR15, UR8, 0x3 ;  /* 0x000000080f0a7291 */ /* 0x000fe2000f8e18ff */
[----:B-1----:R-:W-:Y:S01]  /*1120*/  SHF.L.U32 R9, R4, 0x1f, RZ ;  /* 0x0000001f04097819 */ /* 0x002fe200000006ff */
[----:B------:R-:W-:Y:S01]  /*1130*/  ULOP3.LUT UP0, UR14, UR16, 0x2, URZ, 0xc0, !UPT ;  /* 0x00000002100e7892 */ /* 0x000fe2000f80c0ff */
[----:B------:R-:W-:Y:S06]  /*1140*/  MOV R0, UR15 ;  /* 0x0000000f00007c02 */ /* 0x000fec0008000f00 */
[----:B------:R-:W1:Y:S02]  /*1150*/  SYNCS.PHASECHK.TRANS64.TRYWAIT P0, [UR10+0x31840], R9 ;  /* 0x03184009ff0075a7 */ /* 0x000e64000800110a */
[----:B-12---:R-:W-:Y:S05]  /*1160*/  @!P0 BRA `(.L_x_19) ;  /* 0x0000002800ac8947 */ /* 0x006fea0003800000 */
.L_x_52:
[----:B------:R-:W-:Y:S01]  /*1170*/  NOP ;  /* 0x0000000000007918 */ /* 0x000fe20000000000 */
[----:B------:R-:W-:Y:S05]  /*1180*/  BRA.U UP0, `(.L_x_20) ;  /* 0x0000000100487547 */ /* 0x000fea000b800000 */
[----:B------:R-:W-:Y:S02]  /*1190*/  ULEA UR22, UR15, UR8, 0x9 ;  /* 0x000000080f167291 */ /* 0x000fe4000f8e48ff */
[----:B------:R-:W-:Y:S02]  /*11a0*/  ULEA UR9, UR15, UR8, 0xa ;  /* 0x000000080f097291 */ /* 0x000fe4000f8e50ff */
[----:B------:R-:W-:Y:S02]  /*11b0*/  UIADD3 UR22, UPT, UPT, UR22, 0x30000, URZ ;  /* 0x0003000016167890 */ /* 0x000fe4000fffe0ff */
[----:B------:R-:W-:Y:S02]  /*11c0*/  UIADD3 UR13, UPT, UPT, UR9, 0x30800, URZ ;  /* 0x00030800090d7890 */ /* 0x000fe4000fffe0ff */
[----:B------:R-:W-:Y:S02]  /*11d0*/  UIADD3 UR9, UPT, UPT, UR9, 0x30a00, URZ ;  /* 0x00030a0009097890 */ /* 0x000fe4000fffe0ff */
[----:B------:R-:W-:Y:S02]  /*11e0*/  USHF.R.U32.HI UR22, URZ, 0x4, UR22 ;  /* 0x00000004ff167899 */ /* 0x000fe40008011616 */
[----:B------:R-:W-:Y:S02]  /*11f0*/  USHF.R.U32.HI UR13, URZ, 0x4, UR13 ;  /* 0x00000004ff0d7899 */ /* 0x000fe4000801160d */
[----:B------:R-:W-:Y:S02]  /*1200*/  USHF.R.U32.HI UR9, URZ, 0x4, UR9 ;  /* 0x00000004ff097899 */ /* 0x000fe40008011609 */
[----:B------:R-:W-:Y:S02]  /*1210*/  ULOP3.LUT UR18, UR22, 0x3fe0, URZ, 0xc0, !UPT ;  /* 0x00003fe016127892 */ /* 0x000fe4000f8ec0ff */
[----:B------:R-:W-:Y:S02]  /*1220*/  ULOP3.LUT UR20, UR13, 0x3fc0, URZ, 0xc0, !UPT ;  /* 0x00003fc00d147892 */ /* 0x000fe4000f8ec0ff */
[----:B------:R-:W-:Y:S01]  /*1230*/  ULOP3.LUT UR22, UR9, 0x3fe0, URZ, 0xc0, !UPT ;  /* 0x00003fe009167892 */ /* 0x000fe2000f8ec0ff */
[----:B------:R-:W-:Y:S01]  /*1240*/  UMOV UR19, 0x4008 ;  /* 0x0000400800137882 */ /* 0x000fe20000000000 */
[----:B------:R-:W-:Y:S01]  /*1250*/  UMOV UR21, 0x4008 ;  /* 0x0000400800157882 */ /* 0x000fe20000000000 */
[----:B------:R-:W-:Y:S02]  /*1260*/  UMOV UR23, 0x4008 ;  /* 0x0000400800177882 */ /* 0x000fe40000000000 */
[----:B------:R2:W-:Y:S02]  /*1270*/  UTCCP.T.S.4x32dp128bit tmem[0x180], gdesc[UR18] ;  /* 0x00018012ff0079e7 */ /* 0x0005e40009100000 */
[----:B------:R2:W-:Y:S02]  /*1280*/  UTCCP.T.S.4x32dp128bit tmem[0x184], gdesc[UR20] ;  /* 0x00018414ff0079e7 */ /* 0x0005e40009100000 */
[----:B------:R2:W-:Y:S01]  /*1290*/  UTCCP.T.S.4x32dp128bit tmem[0x188], gdesc[UR22] ;  /* 0x00018816ff0079e7 */ /* 0x0005e20009100000 */
[----:B------:R-:W-:Y:S02]  /*12a0*/  NOP ;  /* 0x0000000000007918 */ /* 0x000fe40000000000 */
.L_x_20:
[----:B------:R-:W-:Y:S01]  /*12b0*/  UISETP.NE.AND UP0, UPT, UR15, 0x3, UPT ;  /* 0x000000030f00788c */ /* 0x000fe2000bf05270 */
[----:B-1----:R-:W-:Y:S01]  /*12c0*/  SHFL.IDX PT, R2, R6, R0, 0x1f ;  /* 0x00001f0006027589 */ /* 0x002fe200000e0000 */
[----:B------:R-:W-:Y:S01]  /*12d0*/  UIADD3 UR9, UPT, UPT, UR15, 0x1, URZ ;  /* 0x000000010f097890 */ /* 0x000fe2000fffe0ff */
[----:B------:R-:W-:Y:S03]  /*12e0*/  NOP ;  /* 0x0000000000007918 */ /* 0x000fe60000000000 */
[----:B------:R-:W-:Y:S03]  /*12f0*/  USEL UR9, UR9, URZ, UP0 ;  /* 0x000000ff09097287 */ /* 0x000fe60008000000 */
[----:B------:R-:W1:Y:S01]  /*1300*/  SHFL.IDX PT, R0, R5, R0, 0x1f ;  /* 0x00001f0005007589 */ /* 0x000e6200000e0000 */
[----:B------:R-:W-:Y:S02]  /*1310*/  USHF.L.U32 UR15, UR14, 0x4, URZ ;  /* 0x000000040e0f7899 */ /* 0x000fe400080006ff */
[----:B------:R-:W-:Y:S02]  /*1320*/  ULEA UR13, UR9, UR8, 0x3 ;  /* 0x00000008090d7291 */ /* 0x000fe4000f8e18ff */
[----:B------:R-:W-:Y:S01]  /*1330*/  ULEA UR14, UR14, 0x8b0, 0xd ;  /* 0x000008b00e0e7891 */ /* 0x000fe2000f8e68ff */
[----:B------:R-:W-:Y:S01]  /*1340*/  ISETP.NE.AND P0, PT, RZ, UR9, PT ;  /* 0x00000009ff007c0c */ /* 0x000fe2000bf05270 */
[----:B------:R-:W-:Y:S02]  /*1350*/  UISETP.NE.AND UP0, UPT, UR16, URZ, UPT ;  /* 0x000000ff1000728c */ /* 0x000fe4000bf05270 */
[----:B------:R-:W-:Y:S02]  /*1360*/  UPRMT UR15, UR15, 0x5410, UR14 ;  /* 0x000054100f0f7896 */ /* 0x000fe4000800000e */
[----:B------:R-:W-:Y:S01]  /*1370*/  UIADD3 UR10, UPT, UPT, UR10, 0x31820, URZ ;  /* 0x000318200a0a7890 */ /* 0x000fe2000fffe0ff */
[----:B------:R-:W-:Y:S01]  /*1380*/  UMOV UR14, URZ ;  /* 0x000000ff000e7c82 */ /* 0x000fe20008000000 */
[----:B--2---:R-:W-:Y:S01]  /*1390*/  UMOV UR21, 0x40004040 ;  /* 0x4000404000157882 */ /* 0x004fe20000000000 */
[----:B------:R-:W-:Y:S01]  /*13a0*/  UMOV UR19, 0x40004040 ;  /* 0x4000404000137882 */ /* 0x000fe20000000000 */
[----:B------:R-:W-:Y:S01]  /*13b0*/  UMOV UR25, 0x40004040 ;  /* 0x4000404000197882 */ /* 0x000fe20000000000 */
[----:B------:R-:W-:Y:S01]  /*13c0*/  UMOV UR23, 0x40004040 ;  /* 0x4000404000177882 */ /* 0x000fe20000000000 */
[----:B------:R-:W-:Y:S01]  /*13d0*/  UMOV UR29, 0x40004040 ;  /* 0x40004040001d7882 */ /* 0x000fe20000000000 */
[----:B------:R-:W-:Y:S01]  /*13e0*/  UMOV UR27, 0x40004040 ;  /* 0x40004040001b7882 */ /* 0x000fe20000000000 */
[----:B------:R-:W-:Y:S01]  /*13f0*/  UMOV UR33, 0x40004040 ;  /* 0x4000404000217882 */ /* 0x000fe20000000000 */
[----:B------:R-:W-:Y:S01]  /*1400*/  UMOV UR31, 0x40004040 ;  /* 0x40004040001f7882 */ /* 0x000fe20000000000 */
[----:B-1----:R-:W-:Y:S02]  /*1410*/  R2UR UR18, R0 ;  /* 0x00000000001272ca */ /* 0x002fe400000e0000 */
[----:B------:R-:W-:Y:S02]  /*1420*/  R2UR UR20, R2 ;  /* 0x00000000021472ca */ /* 0x000fe400000e0000 */
[----:B------:R-:W-:Y:S04]  /*1430*/  SEL R0, RZ, 0x1, P0 ;  /* 0x00000001ff007807 */ /* 0x000fe80000000000 */
[----:B------:R-:W-:Y:S01]  /*1440*/  LOP3.LUT R4, R4, R0, RZ, 0x3c, !PT ;  /* 0x0000000004047212 */ /* 0x000fe200078e3cff */
[----:B------:R-:W-:Y:S04]  /*1450*/  IMAD.U32 R0, RZ, RZ, UR9 ;  /* 0x00000009ff007e24 */ /* 0x000fe8000f8e00ff */
[----:B------:R-:W-:Y:S01]  /*1460*/  UIADD3 UR22, UPT, UPT, UR18, 0x2, URZ ;  /* 0x0000000212167890 */ /* 0x000fe2000fffe0ff */
[----:B------:R-:W-:Y:S01]  /*1470*/  IMAD.U32 R9, R4, -0x80000000, RZ ;  /* 0x8000000004097824 */ /* 0x000fe200078e00ff */
[----:B------:R-:W-:Y:S01]  /*1480*/  UIADD3 UR24, UPT, UPT, UR20, 0x2, URZ ;  /* 0x0000000214187890 */ /* 0x000fe2000fffe0ff */
[----:B------:R1:W-:Y:S01]  /*1490*/  UTCQMMA gdesc[UR20], gdesc[UR18], tmem[UR12], tmem[UR14], idesc[UR15], tmem[UR6], UP0 ;  /* 0x00060e1214007dea */ /* 0x0003e2000800030c */
[----:B------:R-:W-:Y:S02]  /*14a0*/  UIADD3 UR28, UPT, UPT, UR20, 0x4, URZ ;  /* 0x00000004141c7890 */ /* 0x000fe4000fffe0ff */
[----:B------:R-:W-:Y:S02]  /*14b0*/  UIADD3 UR26, UPT, UPT, UR18, 0x4, URZ ;  /* 0x00000004121a7890 */ /* 0x000fe4000fffe0ff */
[----:B------:R-:W-:Y:S02]  /*14c0*/  UIADD3 UR32, UPT, UPT, UR20, 0x6, URZ ;  /* 0x0000000614207890 */ /* 0x000fe4000fffe0ff */
[----:B------:R-:W-:Y:S01]  /*14d0*/  UIADD3 UR30, UPT, UPT, UR18, 0x6, URZ ;  /* 0x00000006121e7890 */ /* 0x000fe2000fffe0ff */
[----:B------:R1:W-:Y:S04]  /*14e0*/  UTCQMMA gdesc[UR24], gdesc[UR22], tmem[UR12], tmem[UR14], idesc[UR15], tmem[UR6], UPT ;  /* 0x00060e1618007dea */ /* 0x0003e8000b80030c */
[----:B------:R1:W-:Y:S04]  /*14f0*/  UTCQMMA gdesc[UR28], gdesc[UR26], tmem[UR12], tmem[UR14], idesc[UR15], tmem[UR6], UPT ;  /* 0x00060e1a1c007dea */ /* 0x0003e8000b80030c */
[----:B------:R1:W-:Y:S01]  /*1500*/  UTCQMMA gdesc[UR32], gdesc[UR30], tmem[UR12], tmem[UR14], idesc[UR15], tmem[UR6], UPT ;  /* 0x00060e1e20007dea */ /* 0x0003e2000b80030c */
[----:B------:R1:W-:Y:S01]  /*1510*/  UTCBAR [UR10], URZ ;  /* 0x000000ff0a0073e9 */ /* 0x0003e200080000ff */
[----:B------:R-:W2:Y:S02]  /*1520*/  SYNCS.PHASECHK.TRANS64.TRYWAIT P0, [UR13+0x31840], R9 ;  /* 0x03184009ff0075a7 */ /* 0x000ea4000800110d */
[----:B-12---:R-:W-:Y:S05]  /*1530*/  @!P0 BRA `(.L_x_21) ;  /* 0x0000002400d48947 */ /* 0x006fea0003800000 */
.L_x_54:
[----:B------:R-:W-:Y:S01]  /*1540*/  UIADD3 UR10, UPT, UPT, UR16, 0x1, URZ ;  /* 0x00000001100a7890 */ /* 0x000fe2000fffe0ff */
[----:B-1----:R-:W1:Y:S01]  /*1550*/  SHFL.IDX PT, R2, R6, R0, 0x1f ;  /* 0x00001f0006027589 */ /* 0x002e6200000e0000 */
[----:B------:R-:W-:Y:S02]  /*1560*/  UIADD3 UR13, UPT, UPT, UR13, 0x31820, URZ ;  /* 0x000318200d0d7890 */ /* 0x000fe4000fffe0ff */
[----:B------:R-:W-:Y:S05]  /*1570*/  USHF.L.U32 UR14, UR10, 0xd, URZ ;  /* 0x0000000d0a0e7899 */ /* 0x000fea00080006ff */
[----:B------:R-:W2:Y:S01]  /*1580*/  SHFL.IDX PT, R0, R5, R0, 0x1f ;  /* 0x00001f0005007589 */ /* 0x000ea200000e0000 */
[----:B------:R-:W-:Y:S01]  /*1590*/  USHF.L.U32 UR15, UR10, 0x4, URZ ;  /* 0x000000040a0f7899 */ /* 0x000fe200080006ff */
[----:B------:R-:W-:Y:S01]  /*15a0*/  NOP ;  /* 0x0000000000007918 */ /* 0x000fe20000000000 */
[----:B------:R-:W-:Y:S01]  /*15b0*/  ULOP3.LUT UR14, UR14, 0x6000, URZ, 0xc0, !UPT ;  /* 0x000060000e0e7892 */ /* 0x000fe2000f8ec0ff */
[----:B------:R-:W-:Y:S01]  /*15c0*/  NOP ;  /* 0x0000000000007918 */ /* 0x000fe20000000000 */
[----:B------:R-:W-:Y:S02]  /*15d0*/  ULOP3.LUT UR15, UR15, 0x30, URZ, 0xc0, !UPT ;  /* 0x000000300f0f7892 */ /* 0x000fe4000f8ec0ff */
[----:B------:R-:W-:Y:S02]  /*15e0*/  ULOP3.LUT UR14, UR14, 0x8b0, URZ, 0xfc, !UPT ;  /* 0x000008b00e0e7892 */ /* 0x000fe4000f8efcff */
[----:B------:R-:W-:Y:S02]  /*15f0*/  UISETP.NE.AND UP0, UPT, UR10, 0x37, UPT ;  /* 0x000000370a00788c */ /* 0x000fe4000bf05270 */
[----:B------:R-:W-:Y:S01]  /*1600*/  UPRMT UR15, UR15, 0x5410, UR14 ;  /* 0x000054100f0f7896 */ /* 0x000fe2000800000e */
[----:B------:R-:W-:Y:S02]  /*1610*/  UMOV UR21, 0x40004040 ;  /* 0x4000404000157882 */ /* 0x000fe40000000000 */
[----:B------:R-:W-:Y:S01]  /*1620*/  UMOV UR14, URZ ;  /* 0x000000ff000e7c82 */ /* 0x000fe20008000000 */
[----:B------:R-:W-:Y:S01]  /*1630*/  UMOV UR19, 0x40004040 ;  /* 0x4000404000137882 */ /* 0x000fe20000000000 */
[----:B------:R-:W-:Y:S01]  /*1640*/  UMOV UR25, 0x40004040 ;  /* 0x4000404000197882 */ /* 0x000fe20000000000 */
[----:B------:R-:W-:Y:S01]  /*1650*/  UMOV UR23, 0x40004040 ;  /* 0x4000404000177882 */ /* 0x000fe20000000000 */
[----:B------:R-:W-:Y:S01]  /*1660*/  UMOV UR29, 0x40004040 ;  /* 0x40004040001d7882 */ /* 0x000fe20000000000 */
[----:B-1----:R-:W-:Y:S01]  /*1670*/  R2UR UR20, R2 ;  /* 0x00000000021472ca */ /* 0x002fe200000e0000 */
[----:B------:R-:W-:Y:S01]  /*1680*/  UMOV UR27, 0x40004040 ;  /* 0x40004040001b7882 */ /* 0x000fe20000000000 */
[----:B--2---:R-:W-:Y:S01]  /*1690*/  R2UR UR18, R0 ;  /* 0x00000000001272ca */ /* 0x004fe200000e0000 */
[----:B------:R-:W-:Y:S01]  /*16a0*/  UMOV UR33, 0x40004040 ;  /* 0x4000404000217882 */ /* 0x000fe20000000000 */
[----:B------:R-:W-:Y:S09]  /*16b0*/  UMOV UR31, 0x40004040 ;  /* 0x40004040001f7882 */ /* 0x000ff20000000000 */
[----:B------:R-:W-:Y:S02]  /*16c0*/  UIADD3 UR24, UPT, UPT, UR20, 0x2, URZ ;  /* 0x0000000214187890 */ /* 0x000fe4000fffe0ff */
[----:B------:R-:W-:Y:S01]  /*16d0*/  UIADD3 UR22, UPT, UPT, UR18, 0x2, URZ ;  /* 0x0000000212167890 */ /* 0x000fe2000fffe0ff */
[----:B------:R1:W-:Y:S01]  /*16e0*/  UTCQMMA gdesc[UR20], gdesc[UR18], tmem[UR12], tmem[UR14], idesc[UR15], tmem[UR4], UPT ;  /* 0x00040e1214007dea */ /* 0x0003e2000b80030c */
        /* <DEDUP_REMOVED lines=8> */
[----:B------:R-:W-:Y:S05]  /*1770*/  BRA.U UP0, `(.L_x_22) ;  /* 0x0000000100087547 */ /* 0x000fea000b800000 */
[----:B------:R2:W-:Y:S01]  /*1780*/  UTCBAR [UR11], URZ ;  /* 0x000000ff0b0073e9 */ /* 0x0005e200080000ff */
[----:B------:R-:W-:Y:S01]  /*1790*/  NOP ;  /* 0x0000000000007918 */ /* 0x000fe20000000000 */
.L_x_22:
[----:B------:R-:W-:Y:S02]  /*17a0*/  UISETP.NE.AND UP0, UPT, UR9, 0x3, UPT ;  /* 0x000000030900788c */ /* 0x000fe4000bf05270 */
[----:B------:R-:W-:Y:S02]  /*17b0*/  UIADD3 UR9, UPT, UPT, UR9, 0x1, URZ ;  /* 0x0000000109097890 */ /* 0x000fe4000fffe0ff */
[----:B------:R-:W-:Y:S02]  /*17c0*/  UIADD3 UR16, UPT, UPT, UR16, 0x2, URZ ;  /* 0x0000000210107890 */ /* 0x000fe4000fffe0ff */
[----:B-1----:R-:W-:Y:S02]  /*17d0*/  USEL UR15, UR9, URZ, UP0 ;  /* 0x000000ff090f7287 */ /* 0x002fe40008000000 */
[----:B------:R-:W-:Y:S04]  /*17e0*/  UISETP.NE.AND UP0, UPT, UR16, 0x38, UPT ;  /* 0x000000381000788c */ /* 0x000fe8000bf05270 */
[----:B------:R-:W-:Y:S04]  /*17f0*/  ISETP.NE.AND P0, PT, RZ, UR15, PT ;  /* 0x0000000fff007c0c */ /* 0x000fe8000bf05270 */
[----:B------:R-:W-:Y:S04]  /*1800*/  SEL R0, RZ, 0x1, P0 ;  /* 0x00000001ff007807 */ /* 0x000fe80000000000 */
[----:B------:R-:W-:Y:S01]  /*1810*/  LOP3.LUT R4, R4, R0, RZ, 0x3c, !PT ;  /* 0x0000000004047212 */ /* 0x000fe200078e3cff */
[----:B------:R-:W-:Y:S06]  /*1820*/  BRA.U UP0, `(.L_x_23) ;  /* 0xfffffff900387547 */ /* 0x000fec000b83ffff */
[----:B------:R-:W-:-:S13]  /*1830*/  ISETP.NE.AND P0, PT, R3, UR17, PT ;  /* 0x0000001103007c0c */ /* 0x000fda000bf05270 */
[----:B--2---:R-:W-:Y:S05]  /*1840*/  @!P0 EXIT ;  /* 0x000000000000894d */ /* 0x004fea0003800000 */
[----:B------:R-:W-:Y:S01]  /*1850*/  UIADD3 UR17, UPT, UPT, UR17, 0x1, URZ ;  /* 0x0000000111117890 */ /* 0x000fe2000fffe0ff */
[----:B------:R-:W-:Y:S11]  /*1860*/  BRA `(.L_x_24) ;  /* 0xfffffff400ec7947 */ /* 0x000ff6000383ffff */
.L_x_11:
[----:B------:R-:W-:-:S13]  /*1870*/  ELECT P0, URZ, PT ;  /* 0x0000000000ff782f */ /* 0x000fda0003800000 */
[----:B------:R-:W-:Y:S05]  /*1880*/  @!P0 BRA `(.L_x_13) ;  /* 0x0000000800908947 */ /* 0x000fea0003800000 */
[----:B------:R-:W1:Y:S02]  /*1890*/  S2R R11, SR_CTAID.X ;  /* 0x00000000000b7919 */ /* 0x000e640000002500 */
[----:B-1----:R-:W-:-:S13]  /*18a0*/  ISETP.GE.U32.AND P0, PT, R11, R2, PT ;  /* 0x000000020b00720c */ /* 0x002fda0003f06070 */
[----:B------:R-:W-:Y:S05]  /*18b0*/  @P0 EXIT ;  /* 0x000000000000094d */ /* 0x000fea0003800000 */
[----:B------:R-:W1:Y:S01]  /*18c0*/  LDC.64 R14, c[0x0][0x348] ;  /* 0x0000d200ff0e7b82 */ /* 0x000e620000000a00 */
[----:B------:R-:W-:Y:S02]  /*18d0*/  LOP3.LUT R0, RZ, R11, RZ, 0x33, !PT ;  /* 0x0000000bff007212 */ /* 0x000fe400078e33ff */
[----:B------:R-:W-:-:S03]  /*18e0*/  CS2R R12, SRZ ;  /* 0x00000000000c7805 */ /* 0x000fc6000001ff00 */
[----:B------:R-:W-:Y:S02]  /*18f0*/  IMAD.IADD R0, R2, 0x1, R0 ;  /* 0x0000000102007824 */ /* 0x000fe400078e0200 */
[----:B------:R-:W2:Y:S02]  /*1900*/  LDC.64 R6, c[0x0][0x358] ;  /* 0x0000d600ff067b82 */ /* 0x000ea40000000a00 */
[----:B------:R-:W-:-:S04]  /*1910*/  IMAD.HI.U32 R10, R0, 0x3e0f83e1, RZ ;  /* 0x3e0f83e1000a7827 */ /* 0x000fc800078e00ff */
[----:B------:R-:W-:Y:S01]  /*1920*/  IMAD.MOV.U32 R0, RZ, RZ, R11 ;  /* 0x000000ffff007224 */ /* 0x000fe200078e000b */
[----:B------:R-:W-:-:S07]  /*1930*/  SHF.R.U32.HI R10, RZ, 0x5, R10 ;  /* 0x00000005ff0a7819 */ /* 0x000fce000001160a */
.L_x_30:
[----:B------:R-:W-:Y:S01]  /*1940*/  IMAD.HI.U32 R3, R0, -0x45d1745d, RZ ;  /* 0xba2e8ba300037827 */ /* 0x000fe200078e00ff */
[----:B------:R-:W-:-:S04]  /*1950*/  MOV R2, 0x19c0 ;  /* 0x000019c000027802 */ /* 0x000fc80000000f00 */
[----:B------:R-:W-:-:S05]  /*1960*/  SHF.R.U32.HI R3, RZ, 0x8, R3 ;  /* 0x00000008ff037819 */ /* 0x000fca0000011603 */
[C---:B------:R-:W-:Y:S02]  /*1970*/  IMAD R9, R3.reuse, -0x10, R20 ;  /* 0xfffffff003097824 */ /* 0x040fe400078e0214 */
[----:B------:R-:W-:-:S03]  /*1980*/  IMAD R0, R3, -0x160, R0 ;  /* 0xfffffea003007824 */ /* 0x000fc600078e0200 */
[----:B------:R-:W-:Y:S02]  /*1990*/  VIMNMX.U32 R9, PT, PT, R9, 0x10, PT ;  /* 0x0000001009097848 */ /* 0x000fe40003fe0000 */
[----:B-1----:R-:W-:Y:S02]  /*19a0*/  LOP3.LUT R5, R0, 0xffff, RZ, 0xc0, !PT ;  /* 0x0000ffff00057812 */ /* 0x002fe400078ec0ff */
[----:B-12---:R-:W-:Y:S05]  /*19b0*/  CALL.REL.NOINC `($__internal_3_$__cuda_sm20_div_u16) ;  /* 0x00000024007c7944 */ /* 0x006fea0003c00000 */
[----:B------:R-:W-:Y:S01]  /*19c0*/  PRMT R9, R9, 0x9910, RZ ;  /* 0x0000991009097816 */ /* 0x000fe200000000ff */
[----:B------:R-:W1:Y:S01]  /*19d0*/  S2R R8, SR_CgaCtaId ;  /* 0x0000000000087919 */ /* 0x000e620000008800 */
[----:B------:R-:W-:Y:S01]  /*19e0*/  PRMT R2, R40, 0x9910, RZ ;  /* 0x0000991028027816 */ /* 0x000fe200000000ff */
[----:B------:R-:W2:Y:S01]  /*19f0*/  LDC.64 R4, c[0x0][0x380] ;  /* 0x0000e000ff047b82 */ /* 0x000ea20000000a00 */
[----:B------:R-:W-:-:S03]  /*1a00*/  HFMA2 R16, -RZ, RZ, 0, 1.52587890625e-05 ;  /* 0x00000100ff107431 */ /* 0x000fc600000001ff */
[----:B------:R-:W-:Y:S01]  /*1a10*/  IMAD R2, R9, R2, RZ ;  /* 0x0000000209027224 */ /* 0x000fe200078e02ff */
[----:B------:R-:W-:-:S03]  /*1a20*/  LOP3.LUT R9, R40, 0xffff, RZ, 0xc0, !PT ;  /* 0x0000ffff28097812 */ /* 0x000fc600078ec0ff */
[----:B------:R-:W-:Y:S02]  /*1a30*/  IMAD.MOV R2, RZ, RZ, -R2 ;  /* 0x000000ffff027224 */ /* 0x000fe400078e0a02 */
[----:B------:R-:W-:-:S03]  /*1a40*/  IMAD R9, R9, 0xc0, RZ ;  /* 0x000000c009097824 */ /* 0x000fc600078e02ff */
[----:B------:R-:W-:-:S05]  /*1a50*/  PRMT R2, R2, 0x7710, RZ ;  /* 0x0000771002027816 */ /* 0x000fca00000000ff */
[----:B------:R-:W-:Y:S01]  /*1a60*/  IMAD.IADD R2, R0, 0x1, R2 ;  /* 0x0000000100027824 */ /* 0x000fe200078e0202 */
[----:B------:R-:W-:-:S04]  /*1a70*/  MOV R0, 0x400 ;  /* 0x0000040000007802 */ /* 0x000fc80000000f00 */
[----:B------:R-:W-:-:S05]  /*1a80*/  LOP3.LUT R2, R2, 0xffff, RZ, 0xc0, !PT ;  /* 0x0000ffff02027812 */ /* 0x000fca00078ec0ff */
[----:B------:R-:W-:Y:S01]  /*1a90*/  IMAD R2, R3, 0x10, R2 ;  /* 0x0000001003027824 */ /* 0x000fe200078e0202 */
[----:B-1----:R-:W-:Y:S01]  /*1aa0*/  LEA R8, R8, R0, 0x18 ;  /* 0x0000000008087211 */ /* 0x002fe200078ec0ff */
[----:B------:R-:W-:-:S03]  /*1ab0*/  IMAD.MOV.U32 R0, RZ, RZ, RZ ;  /* 0x000000ffff007224 */ /* 0x000fc600078e00ff */
[----:B------:R-:W-:-:S05]  /*1ac0*/  SHF.L.U32 R2, R2, 0x7, RZ ;  /* 0x0000000702027819 */ /* 0x000fca00000006ff */
[----:B--2---:R-:W-:-:S07]  /*1ad0*/  IMAD.WIDE.U32 R4, R2, 0x4, R4 ;  /* 0x0000000402047825 */ /* 0x004fce00078e0004 */
.L_x_29:
[----:B------:R-:W-:Y:S01]  /*1ae0*/  LOP3.LUT R12, R12, 0x1, RZ, 0x3c, !PT ;  /* 0x000000010c0c7812 */ /* 0x000fe200078e3cff */
[----:B------:R-:W-:Y:S05]  /*1af0*/  YIELD ;  /* 0x0000000000007946 */ /* 0x000fea0003800000 */
[----:B------:R-:W-:Y:S04]  /*1b00*/  SHF.L.U32 R3, R12, 0x1f, RZ ;  /* 0x0000001f0c037819 */ /* 0x000fe800000006ff */
[----:B-1----:R-:W1:Y:S02]  /*1b10*/  SYNCS.PHASECHK.TRANS64.TRYWAIT P0, [R8+URZ+0x31820], R3 ;  /* 0x03182003080075a7 */ /* 0x002e6400080011ff */
[----:B-12---:R-:W-:Y:S05]  /*1b20*/  @!P0 BRA `(.L_x_25) ;  /* 0x0000002000748947 */ /* 0x006fea0003800000 */
.L_x_56:
[----:B------:R-:W2:Y:S01]  /*1b30*/  LDCU.64 UR24, c[0x0][0x348] ;  /* 0x00006900ff1877ac */ /* 0x000ea20008000a00 */
[----:B------:R-:W-:Y:S01]  /*1b40*/  R2UR UR4, R6 ;  /* 0x00000000060472ca */ /* 0x000fe200000e0000 */
[----:B------:R-:W-:Y:S01]  /*1b50*/  IMAD.MOV.U32 R17, RZ, RZ, 0xa500 ;  /* 0x0000a500ff117424 */ /* 0x000fe200078e00ff */
[----:B------:R-:W-:Y:S01]  /*1b60*/  R2UR UR5, R7 ;  /* 0x00000000070572ca */ /* 0x000fe200000e0000 */
[----:B------:R-:W-:Y:S01]  /*1b70*/  UMOV UR6, 0x0 ;  /* 0x0000000000067882 */ /* 0x000fe20000000000 */
[----:B------:R-:W-:Y:S01]  /*1b80*/  R2UR UR19, R2 ;  /* 0x00000000021372ca */ /* 0x000fe200000e0000 */
[----:B------:R-:W-:Y:S01]  /*1b90*/  UMOV UR7, 0x10000000 ;  /* 0x1000000000077882 */ /* 0x000fe20000000000 */
[----:B------:R-:W-:Y:S02]  /*1ba0*/  R2UR UR15, R0 ;  /* 0x00000000000f72ca */ /* 0x000fe400000e0000 */
[----:B------:R-:W-:Y:S02]  /*1bb0*/  R2UR UR22, R9 ;  /* 0x00000000091672ca */ /* 0x000fe400000e0000 */
[C---:B------:R-:W-:Y:S02]  /*1bc0*/  IADD3 R22, P0, PT, R14.reuse, 0xc0, RZ ;  /* 0x000000c00e167810 */ /* 0x040fe40007f1e0ff */
[----:B------:R-:W-:Y:S02]  /*1bd0*/  IADD3 R24, P1, PT, R14, 0x40, RZ ;  /* 0x000000400e187810 */ /* 0x000fe40007f3e0ff */
[----:B------:R-:W-:Y:S01]  /*1be0*/  R2UR UR26, R22 ;  /* 0x00000000161a72ca */ /* 0x000fe200000e0000 */
[----:B------:R-:W3:Y:S01]  /*1bf0*/  LDG.E.CONSTANT R3, desc[UR4][R4.64] ;  /* 0x0000000404037981 */ /* 0x000ee2000c1e9900 */
[----:B------:R-:W-:Y:S01]  /*1c00*/  R2UR UR9, R8 ;  /* 0x00000000080972ca */ /* 0x000fe200000e0000 */
[--C-:B------:R-:W-:Y:S01]  /*1c10*/  IMAD.X R23, RZ, RZ, R15.reuse, P0 ;  /* 0x000000ffff177224 */ /* 0x100fe200000e060f */
[----:B------:R-:W-:Y:S01]  /*1c20*/  R2UR UR18, R16 ;  /* 0x00000000101272ca */ /* 0x000fe200000e0000 */
[----:B------:R-:W-:Y:S01]  /*1c30*/  IMAD.X R25, RZ, RZ, R15, P1 ;  /* 0x000000ffff197224 */ /* 0x000fe200008e060f */
[----:B------:R-:W-:Y:S01]  /*1c40*/  R2UR UR30, R24 ;  /* 0x00000000181e72ca */ /* 0x000fe200000e0000 */
[----:B------:R-:W-:Y:S01]  /*1c50*/  UMOV UR14, UR19 ;  /* 0x00000013000e7c82 */ /* 0x000fe20008000000 */
[----:B------:R-:W-:Y:S02]  /*1c60*/  R2UR UR27, R23 ;  /* 0x00000000171b72ca */ /* 0x000fe400000e0000 */
[----:B------:R-:W-:Y:S05]  /*1c70*/  R2UR UR31, R25 ;  /* 0x00000000191f72ca */ /* 0x000fea00000e0000 */
[----:B------:R-:W-:Y:S02]  /*1c80*/  UIADD3 UR17, UPT, UPT, UR9, 0x31800, URZ ;  /* 0x0003180009117890 */ /* 0x000fe4000fffe0ff */
[----:B------:R-:W-:Y:S02]  /*1c90*/  UIADD3 UR18, UPT, UPT, UR18, -0x100, URZ ;  /* 0xffffff0012127890 */ /* 0x000fe4000fffe0ff */
[----:B------:R-:W-:Y:S02]  /*1ca0*/  UIADD3 UR16, UPT, UPT, UR9, 0x8000, URZ ;  /* 0x0000800009107890 */ /* 0x000fe4000fffe0ff */
[----:B------:R-:W-:Y:S02]  /*1cb0*/  UIADD3 UR8, UPT, UPT, UR9, 0x18000, URZ ;  /* 0x0001800009087890 */ /* 0x000fe4000fffe0ff */
[----:B------:R-:W-:Y:S02]  /*1cc0*/  UIADD3 UR12, UPT, UPT, UR9, 0x30000, URZ ;  /* 0x00030000090c7890 */ /* 0x000fe4000fffe0ff */
[----:B------:R-:W-:Y:S01]  /*1cd0*/  UIADD3 UR20, UPT, UPT, UR9, 0x30800, URZ ;  /* 0x0003080009147890 */ /* 0x000fe2000fffe0ff */
[----:B------:R-:W-:Y:S02]  /*1ce0*/  UMOV UR10, UR18 ;  /* 0x00000012000a7c82 */ /* 0x000fe40008000000 */
[----:B------:R4:W-:Y:S01]  /*1cf0*/  UTMALDG.2D [UR16], [UR30], desc[UR6] ;  /* 0x000006101e0075b4 */ /* 0x0009e20008009000 */
[----:B------:R-:W-:Y:S01]  /*1d00*/  UMOV UR9, UR17 ;  /* 0x0000001100097c82 */ /* 0x000fe20008000000 */
[----:B------:R-:W-:Y:S01]  /*1d10*/  UMOV UR13, UR17 ;  /* 0x00000011000d7c82 */ /* 0x000fe20008000000 */
[----:B------:R-:W-:Y:S01]  /*1d20*/  UMOV UR21, UR17 ;  /* 0x0000001100157c82 */ /* 0x000fe20008000000 */
[C---:B-1-3--:R-:W-:Y:S01]  /*1d30*/  IMAD.SHL.U32 R19, R3.reuse, 0x1000, RZ ;  /* 0x0000100003137824 */ /* 0x04afe200078e00ff */
[C---:B------:R-:W-:Y:S01]  /*1d40*/  ISETP.GT.AND P0, PT, R3.reuse, RZ, PT ;  /* 0x000000ff0300720c */ /* 0x040fe20003f04270 */
[----:B--2---:R-:W-:Y:S01]  /*1d50*/  UIADD3 UR28, UP2, UPT, UR24, 0x140, URZ ;  /* 0x00000140181c7890 */ /* 0x004fe2000ff5e0ff */
[----:B------:R-:W-:Y:S01]  /*1d60*/  R2UR UR4, R3 ;  /* 0x00000000030472ca */ /* 0x000fe200000e0000 */
[----:B------:R-:W-:Y:S01]  /*1d70*/  UIADD3 UR24, UP1, UPT, UR24, 0x1c0, URZ ;  /* 0x000001c018187890 */ /* 0x000fe2000ff3e0ff */
[----:B------:R-:W-:Y:S01]  /*1d80*/  SEL R19, R19, RZ, P0 ;  /* 0x000000ff13137207 */ /* 0x000fe20000000000 */
[----:B------:R-:W-:Y:S01]  /*1d90*/  UIADD3.X UR29, UPT, UPT, URZ, UR25, URZ, UP2, !UPT ;  /* 0x00000019ff1d7290 */ /* 0x000fe200097fe4ff */
[----:B------:R-:W-:Y:S01]  /*1da0*/  IMAD.U32 R3, R12, -0x80000000, RZ ;  /* 0x800000000c037824 */ /* 0x000fe200078e00ff */
[----:B------:R-:W-:Y:S02]  /*1db0*/  UIADD3.X UR25, UPT, UPT, URZ, UR25, URZ, UP1, !UPT ;  /* 0x00000019ff197290 */ /* 0x000fe40008ffe4ff */
[----:B------:R-:W-:Y:S05]  /*1dc0*/  IMAD.IADD R19, R9, 0x1, R19 ;  /* 0x0000000109137824 */ /* 0x000fea00078e0213 */
[----:B------:R-:W-:Y:S01]  /*1dd0*/  R2UR UR11, R19 ;  /* 0x00000000130b72ca */ /* 0x000fe200000e0000 */
[----:B------:R-:W-:Y:S04]  /*1de0*/  UISETP.LT.AND UP0, UPT, URZ, UR4, UPT ;  /* 0x00000004ff00728c */ /* 0x000fe8000bf01270 */
[----:B------:R-:W-:Y:S04]  /*1df0*/  USEL UR4, URZ, UR4, !UP0 ;  /* 0x00000004ff047287 */ /* 0x000fe8000c000000 */
[----:B------:R-:W-:Y:S04]  /*1e00*/  UIMAD UR23, UR4, 0xe, UR15 ;  /* 0x0000000e041778a4 */ /* 0x000fe8000f8e020f */
[----:B------:R4:W-:Y:S01]  /*1e10*/  UTMALDG.2D [UR8], [UR26], desc[UR6] ;  /* 0x000006081a0075b4 */ /* 0x0009e20008009000 */
[----:B------:R4:W-:Y:S04]  /*1e20*/  UTMALDG.2D [UR12], [UR28], desc[UR6] ;  /* 0x0000060c1c0075b4 */ /* 0x0009e80008009000 */
[----:B------:R4:W-:Y:S01]  /*1e30*/  UTMALDG.2D [UR20], [UR24], desc[UR6] ;  /* 0x00000614180075b4 */ /* 0x0009e20008009000 */
[----:B------:R4:W-:Y:S01]  /*1e40*/  SYNCS.ARRIVE.TRANS64 RZ, [R8+URZ+0x31800], R17 ;  /* 0x0318001108ff79a7 */ /* 0x0009e200080000ff */
[----:B------:R-:W1:Y:S02]  /*1e50*/  SYNCS.PHASECHK.TRANS64.TRYWAIT P0, [R8+URZ+0x31828], R3 ;  /* 0x03182803080075a7 */ /* 0x000e6400080011ff */
[----:B-1--4-:R-:W-:Y:S05]  /*1e60*/  @!P0 BRA `(.L_x_26) ;  /* 0x0000001c00c08947 */ /* 0x012fea0003800000 */
.L_x_58:
[----:B------:R-:W-:Y:S01]  /*1e70*/  R2UR UR4, R8 ;  /* 0x00000000080472ca */ /* 0x000fe200000e0000 */
[----:B------:R-:W-:Y:S01]  /*1e80*/  UMOV UR14, 0x0 ;  /* 0x00000000000e7882 */ /* 0x000fe20000000000 */
[----:B------:R-:W-:Y:S01]  /*1e90*/  R2UR UR10, R16 ;  /* 0x00000000100a72ca */ /* 0x000fe200000e0000 */
[----:B------:R-:W-:Y:S01]  /*1ea0*/  UMOV UR15, 0x10000000 ;  /* 0x10000000000f7882 */ /* 0x000fe20000000000 */
[----:B------:R-:W-:Y:S01]  /*1eb0*/  R2UR UR16, R24 ;  /* 0x00000000181072ca */ /* 0x000fe200000e0000 */
[----:B------:R-:W-:Y:S01]  /*1ec0*/  IMAD.MOV.U32 R18, RZ, RZ, 0xa000 ;  /* 0x0000a000ff127424 */ /* 0x000fe200078e00ff */
[----:B------:R-:W-:Y:S02]  /*1ed0*/  R2UR UR17, R25 ;  /* 0x00000000191172ca */ /* 0x000fe400000e0000 */
[----:B------:R-:W-:Y:S02]  /*1ee0*/  R2UR UR11, R2 ;  /* 0x00000000020b72ca */ /* 0x000fe400000e0000 */
[----:B------:R-:W-:Y:S02]  /*1ef0*/  R2UR UR12, R22 ;  /* 0x00000000160c72ca */ /* 0x000fe400000e0000 */
[----:B------:R-:W-:Y:S01]  /*1f00*/  R2UR UR13, R23 ;  /* 0x00000000170d72ca */ /* 0x000fe200000e0000 */
[----:B------:R-:W-:Y:S01]  /*1f10*/  UIADD3 UR9, UPT, UPT, UR4, 0x31808, URZ ;  /* 0x0003180804097890 */ /* 0x000fe2000fffe0ff */
[----:B------:R-:W-:Y:S01]  /*1f20*/  R2UR UR7, R19 ;  /* 0x00000000130772ca */ /* 0x000fe200000e0000 */
[----:B------:R-:W-:Y:S02]  /*1f30*/  UIADD3 UR10, UPT, UPT, UR10, -0x80, URZ ;  /* 0xffffff800a0a7890 */ /* 0x000fe4000fffe0ff */
[----:B------:R-:W-:Y:S02]  /*1f40*/  UIADD3 UR8, UPT, UPT, UR4, 0xc000, URZ ;  /* 0x0000c00004087890 */ /* 0x000fe4000fffe0ff */
[----:B------:R-:W-:Y:S01]  /*1f50*/  UIADD3 UR4, UPT, UPT, UR4, 0x1e000, URZ ;  /* 0x0001e00004047890 */ /* 0x000fe2000fffe0ff */
[----:B------:R-:W-:Y:S02]  /*1f60*/  UMOV UR5, UR9 ;  /* 0x0000000900057c82 */ /* 0x000fe40008000000 */
[----:B------:R-:W-:Y:S04]  /*1f70*/  UMOV UR6, UR10 ;  /* 0x0000000a00067c82 */ /* 0x000fe80008000000 */
[----:B------:R2:W-:Y:S02]  /*1f80*/  UTMALDG.2D [UR8], [UR16], desc[UR14] ;  /* 0x00000e08100075b4 */ /* 0x0005e40008009000 */
[----:B------:R2:W-:Y:S01]  /*1f90*/  UTMALDG.2D [UR4], [UR12], desc[UR14] ;  /* 0x00000e040c0075b4 */ /* 0x0005e20008009000 */
[----:B------:R2:W-:Y:S01]  /*1fa0*/  SYNCS.ARRIVE.TRANS64 RZ, [R8+URZ+0x31808], R18 ;  /* 0x0318081208ff79a7 */ /* 0x0005e200080000ff */
[----:B------:R-:W3:Y:S02]  /*1fb0*/  SYNCS.PHASECHK.TRANS64.TRYWAIT P0, [R8+URZ+0x31830], R3 ;  /* 0x03183003080075a7 */ /* 0x000ee400080011ff */
[----:B--23--:R-:W-:Y:S05]  /*1fc0*/  @!P0 BRA `(.L_x_27) ;  /* 0x0000001c00848947 */ /* 0x00cfea0003800000 */
.L_x_60:
[----:B------:R-:W-:Y:S01]  /*1fd0*/  R2UR UR4, R8 ;  /* 0x00000000080472ca */ /* 0x000fe200000e0000 */
[----:B------:R-:W-:Y:S01]  /*1fe0*/  UMOV UR14, 0x0 ;  /* 0x00000000000e7882 */ /* 0x000fe20000000000 */
[----:B------:R-:W-:Y:S01]  /*1ff0*/  R2UR UR10, R16 ;  /* 0x00000000100a72ca */ /* 0x000fe200000e0000 */
[----:B------:R-:W-:Y:S01]  /*2000*/  UMOV UR15, 0x10000000 ;  /* 0x10000000000f7882 */ /* 0x000fe20000000000 */
[----:B------:R-:W-:Y:S01]  /*2010*/  R2UR UR16, R24 ;  /* 0x00000000181072ca */ /* 0x000fe200000e0000 */
[----:B------:R-:W-:Y:S01]  /*2020*/  VIADD R17, R16, 0x80 ;  /* 0x0000008010117836 */ /* 0x000fe20000000000 */
[----:B------:R-:W-:Y:S02]  /*2030*/  R2UR UR17, R25 ;  /* 0x00000000191172ca */ /* 0x000fe400000e0000 */
[----:B------:R-:W-:Y:S02]  /*2040*/  R2UR UR11, R2 ;  /* 0x00000000020b72ca */ /* 0x000fe400000e0000 */
[----:B------:R-:W-:Y:S02]  /*2050*/  R2UR UR12, R22 ;  /* 0x00000000160c72ca */ /* 0x000fe400000e0000 */
[----:B------:R-:W-:Y:S01]  /*2060*/  R2UR UR13, R23 ;  /* 0x00000000170d72ca */ /* 0x000fe200000e0000 */
[----:B------:R-:W-:Y:S01]  /*2070*/  UIADD3 UR9, UPT, UPT, UR4, 0x31810, URZ ;  /* 0x0003181004097890 */ /* 0x000fe2000fffe0ff */
[----:B------:R-:W-:Y:S01]  /*2080*/  R2UR UR7, R19 ;  /* 0x00000000130772ca */ /* 0x000fe200000e0000 */
[----:B------:R-:W-:Y:S02]  /*2090*/  UIADD3 UR8, UPT, UPT, UR4, 0x10000, URZ ;  /* 0x0001000004087890 */ /* 0x000fe4000fffe0ff */
[----:B------:R-:W-:Y:S01]  /*20a0*/  UIADD3 UR4, UPT, UPT, UR4, 0x24000, URZ ;  /* 0x0002400004047890 */ /* 0x000fe2000fffe0ff */
[----:B------:R-:W-:Y:S02]  /*20b0*/  UMOV UR6, UR10 ;  /* 0x0000000a00067c82 */ /* 0x000fe40008000000 */
[----:B------:R-:W-:Y:S04]  /*20c0*/  UMOV UR5, UR9 ;  /* 0x0000000900057c82 */ /* 0x000fe80008000000 */
[----:B------:R2:W-:Y:S03]  /*20d0*/  UTMALDG.2D [UR8], [UR16], desc[UR14] ;  /* 0x00000e08100075b4 */ /* 0x0005e60008009000 */
[----:B------:R2:W-:Y:S01]  /*20e0*/  UTMALDG.2D [UR4], [UR12], desc[UR14] ;  /* 0x00000e040c0075b4 */ /* 0x0005e20008009000 */
[----:B------:R2:W-:Y:S01]  /*20f0*/  SYNCS.ARRIVE.TRANS64 RZ, [R8+URZ+0x31810], R18 ;  /* 0x0318101208ff79a7 */ /* 0x0005e200080000ff */
[----:B------:R-:W3:Y:S02]  /*2100*/  SYNCS.PHASECHK.TRANS64.TRYWAIT P0, [R8+URZ+0x31838], R3 ;  /* 0x03183803080075a7 */ /* 0x000ee400080011ff */
[----:B--23--:R-:W-:Y:S05]  /*2110*/  @!P0 BRA `(.L_x_28) ;  /* 0x0000001c004c8947 */ /* 0x00cfea0003800000 */
.L_x_62:
[----:B------:R-:W-:Y:S01]  /*2120*/  R2UR UR4, R8 ;  /* 0x00000000080472ca */ /* 0x000fe200000e0000 */
[----:B------:R-:W-:Y:S01]  /*2130*/  UMOV UR14, 0x0 ;  /* 0x00000000000e7882 */ /* 0x000fe20000000000 */
[----:B------:R-:W-:Y:S01]  /*2140*/  R2UR UR16, R24 ;  /* 0x00000000181072ca */ /* 0x000fe200000e0000 */
[----:B------:R-:W-:Y:S01]  /*2150*/  UMOV UR15, 0x10000000 ;  /* 0x10000000000f7882 */ /* 0x000fe20000000000 */
[----:B------:R-:W-:Y:S01]  /*2160*/  R2UR UR17, R25 ;  /* 0x00000000191172ca */ /* 0x000fe200000e0000 */
[----:B------:R-:W-:Y:S01]  /*2170*/  VIADD R16, R16, 0x200 ;  /* 0x0000020010107836 */ /* 0x000fe20000000000 */
[----:B------:R-:W-:Y:S01]  /*2180*/  R2UR UR10, R17 ;  /* 0x00000000110a72ca */ /* 0x000fe200000e0000 */
[----:B------:R-:W-:Y:S01]  /*2190*/  VIADD R0, R0, 0x1 ;  /* 0x0000000100007836 */ /* 0x000fe20000000000 */
[----:B------:R-:W-:Y:S02]  /*21a0*/  R2UR UR11, R2 ;  /* 0x00000000020b72ca */ /* 0x000fe400000e0000 */
[----:B------:R-:W-:Y:S02]  /*21b0*/  R2UR UR12, R22 ;  /* 0x00000000160c72ca */ /* 0x000fe400000e0000 */
[----:B------:R-:W-:Y:S01]  /*21c0*/  R2UR UR13, R23 ;  /* 0x00000000170d72ca */ /* 0x000fe200000e0000 */
[----:B------:R-:W-:Y:S01]  /*21d0*/  UIADD3 UR9, UPT, UPT, UR4, 0x31818, URZ ;  /* 0x0003181804097890 */ /* 0x000fe2000fffe0ff */
[----:B------:R-:W-:Y:S01]  /*21e0*/  R2UR UR7, R19 ;  /* 0x00000000130772ca */ /* 0x000fe200000e0000 */
[----:B------:R-:W-:Y:S01]  /*21f0*/  UIADD3 UR8, UPT, UPT, UR4, 0x14000, URZ ;  /* 0x0001400004087890 */ /* 0x000fe2000fffe0ff */
[----:B------:R-:W-:Y:S01]  /*2200*/  ISETP.NE.AND P0, PT, R16, 0x1d00, PT ;  /* 0x00001d001000780c */ /* 0x000fe20003f05270 */
[----:B------:R-:W-:Y:S02]  /*2210*/  UIADD3 UR4, UPT, UPT, UR4, 0x2a000, URZ ;  /* 0x0002a00004047890 */ /* 0x000fe4000fffe0ff */
[----:B------:R-:W-:Y:S01]  /*2220*/  UMOV UR6, UR10 ;  /* 0x0000000a00067c82 */ /* 0x000fe20008000000 */
[----:B------:R-:W-:Y:S04]  /*2230*/  UMOV UR5, UR9 ;  /* 0x0000000900057c82 */ /* 0x000fe80008000000 */
[----:B------:R2:W-:Y:S03]  /*2240*/  UTMALDG.2D [UR8], [UR16], desc[UR14] ;  /* 0x00000e08100075b4 */ /* 0x0005e60008009000 */
[----:B------:R2:W-:Y:S01]  /*2250*/  UTMALDG.2D [UR4], [UR12], desc[UR14] ;  /* 0x00000e040c0075b4 */ /* 0x0005e20008009000 */
[----:B------:R2:W-:Y:S01]  /*2260*/  SYNCS.ARRIVE.TRANS64 RZ, [R8+URZ+0x31818], R18 ;  /* 0x0318181208ff79a7 */ /* 0x0005e200080000ff */
[----:B------:R-:W-:Y:S05]  /*2270*/  @P0 BRA `(.L_x_29) ;  /* 0xfffffff800180947 */ /* 0x000fea000383ffff */
[----:B------:R-:W-:-:S13]  /*2280*/  ISETP.NE.AND P0, PT, R13, R10, PT ;  /* 0x0000000a0d00720c */ /* 0x000fda0003f05270 */
[----:B--2---:R-:W-:Y:S05]  /*2290*/  @!P0 EXIT ;  /* 0x000000000000894d */ /* 0x004fea0003800000 */
[----:B------:R-:W-:-:S05]  /*22a0*/  IADD3 R13, PT, PT, R13, 0x1, RZ ;  /* 0x000000010d0d7810 */ /* 0x000fca0007ffe0ff */
[----:B------:R-:W-:Y:S01]  /*22b0*/  IMAD R0, R13, 0x84, R11 ;  /* 0x000000840d007824 */ /* 0x000fe200078e020b */
[----:B------:R-:W-:Y:S06]  /*22c0*/  BRA `(.L_x_30) ;  /* 0xfffffff4009c7947 */ /* 0x000fec000383ffff */
.L_x_13:
[----:B------:R-:W-:-:S04]  /*22d0*/  LOP3.LUT R0, R3, 0xfffffffc, RZ, 0xc0, !PT ;  /* 0xfffffffc03007812 */ /* 0x000fc800078ec0ff */
[----:B------:R-:W-:-:S13]  /*22e0*/  ISETP.NE.AND P0, PT, R0, 0x4, PT ;  /* 0x000000040000780c */ /* 0x000fda0003f05270 */
[----:B-1----:R-:W-:Y:S05]  /*22f0*/  @P0 EXIT ;  /* 0x000000000000094d */ /* 0x002fea0003800000 */
[----:B------:R-:W1:Y:S01]  /*2300*/  S2R R0, SR_CgaCtaId ;  /* 0x0000000000007919 */ /* 0x000e620000008800 */
[----:B------:R-:W-:-:S04]  /*2310*/  MOV R4, 0x400 ;  /* 0x0000040000047802 */ /* 0x000fc80000000f00 */
[----:B-1----:R-:W-:-:S05]  /*2320*/  LEA R0, R0, R4, 0x18 ;  /* 0x0000000400007211 */ /* 0x002fca00078ec0ff */
[----:B------:R-:W1:Y:S02]  /*2330*/  LDS R4, [R0+0x31880] ;  /* 0x0318800000047984 */ /* 0x000e640000000800 */
[----:B-1----:R-:W-:-:S13]  /*2340*/  ISETP.NE.AND P0, PT, R4, RZ, PT ;  /* 0x000000ff0400720c */ /* 0x002fda0003f05270 */
[----:B------:R-:W-:Y:S05]  /*2350*/  @!P0 BRA `(.L_x_31) ;  /* 0x0000000000048947 */ /* 0x000fea0003800000 */
[----:B------:R-:W-:Y:S05]  /*2360*/  BPT.TRAP 0x1 ;  /* 0x000000040000795c */ /* 0x000fea0000300000 */
.L_x_31:
[----:B------:R-:W1:Y:S01]  /*2370*/  S2UR UR4, SR_CTAID.X ;  /* 0x00000000000479c3 */ /* 0x000e620000002500 */
[----:B------:R-:W-:Y:S02]  /*2380*/  IADD3 R3, PT, PT, R3, -0x4, RZ ;  /* 0xfffffffc03037810 */ /* 0x000fe40007ffe0ff */
[----:B-1----:R-:W-:-:S13]  /*2390*/  ISETP.LE.U32.AND P0, PT, R2, UR4, PT ;  /* 0x0000000402007c0c */ /* 0x002fda000bf03070 */
[----:B------:R-:W-:Y:S05]  /*23a0*/  @P0 BRA `(.L_x_32) ;  /* 0x0000001400600947 */ /* 0x000fea0003800000 */
[----:B------:R-:W-:Y:S02]  /*23b0*/  IMAD.U32 R34, RZ, RZ, UR4 ;  /* 0x00000004ff227e24 */ /* 0x000fe4000f8e00ff */
[----:B------:R-:W-:Y:S02]  /*23c0*/  IMAD.SHL.U32 R32, R21, 0x10, RZ ;  /* 0x0000001015207824 */ /* 0x000fe400078e00ff */
[----:B------:R-:W-:Y:S01]  /*23d0*/  IMAD R33, R3, 0x20, R21 ;  /* 0x0000002003217824 */ /* 0x000fe200078e0215 */
[----:B------:R-:W-:Y:S01]  /*23e0*/  LOP3.LUT R23, RZ, R34, RZ, 0x33, !PT ;  /* 0x00000022ff177212 */ /* 0x000fe200078e33ff */
[----:B------:R-:W-:Y:S01]  /*23f0*/  IMAD.MOV.U32 R22, RZ, RZ, RZ ;  /* 0x000000ffff167224 */ /* 0x000fe200078e00ff */
[----:B------:R-:W-:Y:S01]  /*2400*/  LOP3.LUT R32, R32, 0x70, RZ, 0xc0, !PT ;  /* 0x0000007020207812 */ /* 0x000fe200078ec0ff */
[----:B------:R-:W-:Y:S01]  /*2410*/  IMAD.MOV.U32 R21, RZ, RZ, -0x1 ;  /* 0xffffffffff157424 */ /* 0x000fe200078e00ff */
[----:B------:R-:W-:Y:S01]  /*2420*/  PRMT R24, R34, 0x7610, R24 ;  /* 0x0000761022187816 */ /* 0x000fe20000000018 */
[----:B------:R-:W-:Y:S01]  /*2430*/  IMAD.IADD R23, R2, 0x1, R23 ;  /* 0x0000000102177824 */ /* 0x000fe200078e0217 */
[C---:B------:R-:W-:Y:S01]  /*2440*/  LOP3.LUT R31, R32.reuse, 0x10, RZ, 0x3c, !PT ;  /* 0x00000010201f7812 */ /* 0x040fe200078e3cff */
[----:B------:R-:W-:Y:S01]  /*2450*/  IMAD.SHL.U32 R33, R33, 0x80, RZ ;  /* 0x0000008021217824 */ /* 0x000fe200078e00ff */
[C---:B------:R-:W-:Y:S01]  /*2460*/  LOP3.LUT R30, R32.reuse, 0x20, RZ, 0x3c, !PT ;  /* 0x00000020201e7812 */ /* 0x040fe200078e3cff */
[----:B------:R-:W-:Y:S01]  /*2470*/  IMAD.HI.U32 R23, R23, 0x3e0f83e1, RZ ;  /* 0x3e0f83e117177827 */ /* 0x000fe200078e00ff */
[----:B------:R-:W-:-:S02]  /*2480*/  LOP3.LUT R29, R32, 0x30, RZ, 0x3c, !PT ;  /* 0x00000030201d7812 */ /* 0x000fc400078e3cff */
[C---:B------:R-:W-:Y:S02]  /*2490*/  LOP3.LUT R28, R32.reuse, 0x40, RZ, 0x3c, !PT ;  /* 0x00000040201c7812 */ /* 0x040fe400078e3cff */
[----:B------:R-:W-:Y:S02]  /*24a0*/  SHF.R.U32.HI R23, RZ, 0x5, R23 ;  /* 0x00000005ff177819 */ /* 0x000fe40000011617 */
[C---:B------:R-:W-:Y:S02]  /*24b0*/  LOP3.LUT R27, R32.reuse, 0x50, RZ, 0x3c, !PT ;  /* 0x00000050201b7812 */ /* 0x040fe400078e3cff */
[C---:B------:R-:W-:Y:S01]  /*24c0*/  LOP3.LUT R26, R32.reuse, 0x60, RZ, 0x3c, !PT ;  /* 0x00000060201a7812 */ /* 0x040fe200078e3cff */
[----:B------:R-:W-:Y:S01]  /*24d0*/  IMAD.MOV R23, RZ, RZ, -R23 ;  /* 0x000000ffff177224 */ /* 0x000fe200078e0a17 */
[----:B------:R-:W-:-:S07]  /*24e0*/  LOP3.LUT R25, R32, 0x70, RZ, 0x3c, !PT ;  /* 0x0000007020197812 */ /* 0x000fce00078e3cff */
.L_x_43:
[----:B------:R-:W-:Y:S01]  /*24f0*/  IMAD.HI.U32 R41, R34, -0x45d1745d, RZ ;  /* 0xba2e8ba322297827 */ /* 0x000fe200078e00ff */
[----:B------:R-:W-:Y:S05]  /*2500*/  YIELD ;  /* 0x0000000000007946 */ /* 0x000fea0003800000 */
[----:B------:R-:W-:Y:S01]  /*2510*/  SHF.R.U32.HI R41, RZ, 0x8, R41 ;  /* 0x00000008ff297819 */ /* 0x000fe20000011629 */
[----:B------:R-:W-:Y:S01]  /*2520*/  VIADD R23, R23, 0x1 ;  /* 0x0000000117177836 */ /* 0x000fe20000000000 */
[----:B------:R-:W-:Y:S01]  /*2530*/  ISETP.NE.AND P2, PT, R3, RZ, PT ;  /* 0x000000ff0300720c */ /* 0x000fe20003f45270 */
[----:B------:R-:W-:Y:S01]  /*2540*/  VIADD R21, R21, 0x1 ;  /* 0x0000000115157836 */ /* 0x000fe20000000000 */
[C---:B-1----:R-:W-:Y:S01]  /*2550*/  PRMT R2, R41.reuse, 0x9910, RZ ;  /* 0x0000991029027816 */ /* 0x042fe200000000ff */
[----:B------:R-:W-:Y:S01]  /*2560*/  IMAD R44, R41, -0x10, R20 ;  /* 0xfffffff0292c7824 */ /* 0x000fe200078e0214 */
[----:B------:R-:W-:-:S03]  /*2570*/  ISETP.NE.AND P0, PT, R23, 0x1, PT ;  /* 0x000000011700780c */ /* 0x000fc60003f05270 */
[----:B------:R-:W-:Y:S01]  /*2580*/  IMAD R2, R2, 0x160, RZ ;  /* 0x0000016002027824 */ /* 0x000fe200078e02ff */
[----:B------:R-:W-:-:S03]  /*2590*/  VIMNMX.U32 R44, PT, PT, R44, 0x10, PT ;  /* 0x000000102c2c7848 */ /* 0x000fc60003fe0000 */
[----:B------:R-:W-:Y:S01]  /*25a0*/  IMAD.MOV R43, RZ, RZ, -R2 ;  /* 0x000000ffff2b7224 */ /* 0x000fe200078e0a02 */
[----:B------:R-:W-:Y:S01]  /*25b0*/  MOV R2, 0x2610 ;  /* 0x0000261000027802 */ /* 0x000fe20000000f00 */
[----:B------:R-:W-:-:S03]  /*25c0*/  IMAD.MOV.U32 R9, RZ, RZ, R44 ;  /* 0x000000ffff097224 */ /* 0x000fc600078e002c */
[----:B------:R-:W-:-:S05]  /*25d0*/  PRMT R43, R43, 0x7710, RZ ;  /* 0x000077102b2b7816 */ /* 0x000fca00000000ff */
[----:B------:R-:W-:-:S05]  /*25e0*/  IMAD.IADD R43, R43, 0x1, R24 ;  /* 0x000000012b2b7824 */ /* 0x000fca00078e0218 */
[----:B------:R-:W-:Y:S02]  /*25f0*/  LOP3.LUT R5, R43, 0xffff, RZ, 0xc0, !PT ;  /* 0x0000ffff2b057812 */ /* 0x000fe400078ec0ff */
[----:B------:R-:W-:Y:S05]  /*2600*/  CALL.REL.NOINC `($__internal_3_$__cuda_sm20_div_u16) ;  /* 0x0000001800687944 */ /* 0x000fea0003c00000 */
[C---:B------:R-:W-:Y:S01]  /*2610*/  IMAD.SHL.U32 R2, R21.reuse, 0x8, RZ ;  /* 0x0000000815027824 */ /* 0x040fe200078e00ff */
[----:B------:R-:W-:Y:S02]  /*2620*/  SHF.R.U32.HI R4, RZ, 0x1, R21 ;  /* 0x00000001ff047819 */ /* 0x000fe40000011615 */
[----:B------:R-:W-:Y:S02]  /*2630*/  LOP3.LUT R35, R21, 0x1, RZ, 0xc0, !PT ;  /* 0x0000000115237812 */ /* 0x000fe400078ec0ff */
[----:B------:R-:W-:Y:S02]  /*2640*/  LOP3.LUT R2, R2, 0x8, RZ, 0xc0, !PT ;  /* 0x0000000802027812 */ /* 0x000fe400078ec0ff */
[----:B------:R-:W-:Y:S01]  /*2650*/  LOP3.LUT R4, R4, 0x1, RZ, 0xc0, !PT ;  /* 0x0000000104047812 */ /* 0x000fe200078ec0ff */
[----:B------:R-:W-:Y:S02]  /*2660*/  IMAD R35, R35, 0xc0, RZ ;  /* 0x000000c023237824 */ /* 0x000fe400078e02ff */
[----:B------:R-:W-:-:S02]  /*2670*/  IMAD.IADD R2, R0, 0x1, R2 ;  /* 0x0000000100027824 */ /* 0x000fc400078e0202 */
[----:B------:R-:W-:-:S04]  /*2680*/  IMAD.U32 R4, R4, -0x80000000, RZ ;  /* 0x8000000004047824 */ /* 0x000fc800078e00ff */
[----:B------:R-:W1:Y:S02]  /*2690*/  SYNCS.PHASECHK.TRANS64.TRYWAIT P1, [R2+URZ+0x31860], R4 ;  /* 0x03186004020075a7 */ /* 0x000e6400080211ff */
[----:B-1----:R-:W-:Y:S05]  /*26a0*/  @!P1 BRA `(.L_x_33) ;  /* 0x0000001800049947 */ /* 0x002fea0003800000 */
.L_x_64:
[----:B------:R-:W-:Y:S01]  /*26b0*/  NOP ;  /* 0x0000000000007918 */ /* 0x000fe20000000000 */
[----:B------:R-:W-:Y:S05]  /*26c0*/  @P2 BRA `(.L_x_34) ;  /* 0x0000000000042947 */ /* 0x000fea0003800000 */
[----:B------:R-:W-:-:S04]  /*26d0*/  DEPBAR.LE SB0, 0x1 ;  /* 0x000080400000791a */ /* 0x000fc80000000000 */
.L_x_34:
[----:B------:R-:W-:Y:S05]  /*26e0*/  WARPSYNC.ALL ;  /* 0x0000000000007948 */ /* 0x000fea0003800000 */
[----:B------:R-:W-:Y:S01]  /*26f0*/  NOP ;  /* 0x0000000000007918 */ /* 0x000fe20000000000 */
[----:B------:R-:W-:Y:S01]  /*2700*/  BAR.SYNC.DEFER_BLOCKING 0x8, 0x80 ;  /* 0x0202000000007b1d */ /* 0x000fe20000010000 */
[C---:B------:R-:W-:Y:S01]  /*2710*/  R2UR UR5, R35.reuse ;  /* 0x00000000230572ca */ /* 0x040fe200000e0000 */
[----:B------:R-:W-:Y:S01]  /*2720*/  IMAD R42, R22, 0x4000, R33 ;  /* 0x00004000162a7824 */ /* 0x000fe200078e0221 */
[----:B------:R-:W-:Y:S02]  /*2730*/  R2UR UR4, R35 ;  /* 0x00000000230472ca */ /* 0x000fe400000e0000 */
[----:B------:R-:W-:-:S02]  /*2740*/  PRMT R44, R44, 0x9910, RZ ;  /* 0x000099102c2c7816 */ /* 0x000fc400000000ff */
[----:B------:R-:W-:-:S07]  /*2750*/  ISETP.NE.AND P1, PT, R3, RZ, PT ;  /* 0x000000ff0300720c */ /* 0x000fce0003f25270 */
[----:B------:R-:W2:Y:S01]  /*2760*/  LDTM.x8 R12, tmem[UR5] ;  /* 0x00000005000c79ee */ /* 0x000ea200081c0000 */
[C---:B------:R-:W-:Y:S01]  /*2770*/  R2UR UR5, R35.reuse ;  /* 0x00000000230572ca */ /* 0x040fe200000e0000 */
[----:B------:R-:W-:Y:S01]  /*2780*/  NOP ;  /* 0x0000000000007918 */ /* 0x000fe20000000000 */
[----:B-12---:R-:W1:Y:S01]  /*2790*/  LDTM.x8 R4, tmem[UR4+0x8] ;  /* 0x00000804000479ee */ /* 0x006e6200081c0000 */
[----:B------:R-:W-:Y:S02]  /*27a0*/  R2UR UR4, R35 ;  /* 0x00000000230472ca */ /* 0x000fe400000e0000 */
[----:B------:R-:W-:Y:S02]  /*27b0*/  F2FP.BF16.F32.PACK_AB R12, R13, R12 ;  /* 0x0000000c0d0c723e */ /* 0x000fe400000010ff */
[----:B------:R-:W-:Y:S02]  /*27c0*/  F2FP.BF16.F32.PACK_AB R13, R15, R14 ;  /* 0x0000000e0f0d723e */ /* 0x000fe400000010ff */
[----:B------:R-:W-:-:S02]  /*27d0*/  F2FP.BF16.F32.PACK_AB R14, R17, R16 ;  /* 0x00000010110e723e */ /* 0x000fc400000010ff */
[----:B------:R-:W-:Y:S02]  /*27e0*/  F2FP.BF16.F32.PACK_AB R15, R19, R18 ;  /* 0x00000012130f723e */ /* 0x000fe400000010ff */
[----:B------:R-:W-:Y:S02]  /*27f0*/  IADD3 R16, PT, PT, R0, R42, R32 ;  /* 0x0000002a00107210 */ /* 0x000fe40007ffe020 */
[----:B-1----:R-:W-:Y:S02]  /*2800*/  F2FP.BF16.F32.PACK_AB R4, R5, R4 ;  /* 0x000000040504723e */ /* 0x002fe400000010ff */
[----:B------:R-:W-:Y:S01]  /*2810*/  F2FP.BF16.F32.PACK_AB R5, R7, R6 ;  /* 0x000000060705723e */ /* 0x000fe200000010ff */
[----:B------:R1:W-:Y:S01]  /*2820*/  STS.128 [R16], R12 ;  /* 0x0000000c10007388 */ /* 0x0003e20000000c00 */
[----:B------:R-:W-:Y:S01]  /*2830*/  F2FP.BF16.F32.PACK_AB R6, R9, R8 ;  /* 0x000000080906723e */ /* 0x000fe200000010ff */
[----:B------:R-:W-:Y:S01]  /*2840*/  NOP ;  /* 0x0000000000007918 */ /* 0x000fe20000000000 */
[----:B------:R-:W-:-:S02]  /*2850*/  F2FP.BF16.F32.PACK_AB R7, R11, R10 ;  /* 0x0000000a0b07723e */ /* 0x000fc400000010ff */
[----:B------:R-:W-:-:S05]  /*2860*/  IADD3 R8, PT, PT, R0, R42, R31 ;  /* 0x0000002a00087210 */ /* 0x000fca0007ffe01f */
[----:B------:R2:W-:Y:S01]  /*2870*/  STS.128 [R8], R4 ;  /* 0x0000000408007388 */ /* 0x0005e20000000c00 */
[----:B-1----:R-:W2:Y:S01]  /*2880*/  LDTM.x8 R12, tmem[UR5+0x10] ;  /* 0x00001005000c79ee */ /* 0x002ea200081c0000 */
[----:B------:R-:W-:Y:S01]  /*2890*/  NOP ;  /* 0x0000000000007918 */ /* 0x000fe20000000000 */
[C---:B------:R-:W-:Y:S01]  /*28a0*/  R2UR UR5, R35.reuse ;  /* 0x00000000230572ca */ /* 0x040fe200000e0000 */
[----:B--2---:R-:W1:Y:S01]  /*28b0*/  LDTM.x8 R4, tmem[UR4+0x18] ;  /* 0x00001804000479ee */ /* 0x004e6200081c0000 */
        /* <DEDUP_REMOVED lines=23> */
[----:B-1----:R-:W-:Y:S02]  /*2a30*/  F2FP.BF16.F32.PACK_AB R36, R5, R4 ;  /* 0x000000040524723e */ /* 0x002fe400000010ff */
[C---:B------:R-:W-:Y:S02]  /*2a40*/  IADD3 R4, PT, PT, R0.reuse, R42, R28 ;  /* 0x0000002a00047210 */ /* 0x040fe40007ffe01c */
[----:B------:R-:W-:Y:S02]  /*2a50*/  F2FP.BF16.F32.PACK_AB R37, R7, R6 ;  /* 0x000000060725723e */ /* 0x000fe400000010ff */
[----:B------:R-:W-:Y:S01]  /*2a60*/  F2FP.BF16.F32.PACK_AB R38, R9, R8 ;  /* 0x000000080926723e */ /* 0x000fe200000010ff */
[----:B------:R1:W-:Y:S01]  /*2a70*/  STS.128 [R4], R12 ;  /* 0x0000000c04007388 */ /* 0x0003e20000000c00 */
[----:B------:R-:W-:Y:S01]  /*2a80*/  F2FP.BF16.F32.PACK_AB R39, R11, R10 ;  /* 0x0000000a0b27723e */ /* 0x000fe200000010ff */
[----:B------:R-:W-:Y:S01]  /*2a90*/  NOP ;  /* 0x0000000000007918 */ /* 0x000fe20000000000 */
[----:B------:R-:W-:-:S05]  /*2aa0*/  IADD3 R5, PT, PT, R0, R42, R27 ;  /* 0x0000002a00057210 */ /* 0x000fca0007ffe01b */
[----:B------:R2:W-:Y:S01]  /*2ab0*/  STS.128 [R5], R36 ;  /* 0x0000002405007388 */ /* 0x0005e20000000c00 */
[----:B-1----:R-:W2:Y:S01]  /*2ac0*/  LDTM.x8 R12, tmem[UR5+0x30] ;  /* 0x00003005000c79ee */ /* 0x002ea200081c0000 */
[----:B------:R-:W-:Y:S01]  /*2ad0*/  NOP ;  /* 0x0000000000007918 */ /* 0x000fe20000000000 */
[----:B--2---:R-:W1:Y:S01]  /*2ae0*/  LDTM.x8 R4, tmem[UR4+0x38] ;  /* 0x00003804000479ee */ /* 0x004e6200081c0000 */
[----:B------:R-:W-:Y:S01]  /*2af0*/  PRMT R36, R40, 0x9910, RZ ;  /* 0x0000991028247816 */ /* 0x000fe200000000ff */
[----:B------:R-:W-:-:S04]  /*2b00*/  IMAD.MOV.U32 R37, RZ, RZ, R44 ;  /* 0x000000ffff257224 */ /* 0x000fc800078e002c */
[----:B------:R-:W-:Y:S01]  /*2b10*/  IMAD R36, R36, R37, RZ ;  /* 0x0000002524247224 */ /* 0x000fe200078e02ff */
[----:B------:R-:W-:-:S03]  /*2b20*/  LOP3.LUT R37, R40, 0xffff, RZ, 0xc0, !PT ;  /* 0x0000ffff28257812 */ /* 0x000fc600078ec0ff */
[----:B------:R-:W-:Y:S02]  /*2b30*/  IMAD.MOV R36, RZ, RZ, -R36 ;  /* 0x000000ffff247224 */ /* 0x000fe400078e0a24 */
[----:B------:R-:W-:-:S03]  /*2b40*/  IMAD R37, R37, 0xc0, RZ ;  /* 0x000000c025257824 */ /* 0x000fc600078e02ff */
[----:B------:R-:W-:Y:S02]  /*2b50*/  PRMT R36, R36, 0x7710, RZ ;  /* 0x0000771024247816 */ /* 0x000fe400000000ff */
[----:B------:R-:W-:Y:S02]  /*2b60*/  F2FP.BF16.F32.PACK_AB R12, R13, R12 ;  /* 0x0000000c0d0c723e */ /* 0x000fe400000010ff */
[----:B------:R-:W-:Y:S01]  /*2b70*/  F2FP.BF16.F32.PACK_AB R13, R15, R14 ;  /* 0x0000000e0f0d723e */ /* 0x000fe200000010ff */
[----:B------:R-:W-:Y:S01]  /*2b80*/  IMAD.IADD R43, R43, 0x1, R36 ;  /* 0x000000012b2b7824 */ /* 0x000fe200078e0224 */
[----:B------:R-:W-:Y:S02]  /*2b90*/  F2FP.BF16.F32.PACK_AB R14, R17, R16 ;  /* 0x00000010110e723e */ /* 0x000fe400000010ff */
[----:B------:R-:W-:Y:S02]  /*2ba0*/  F2FP.BF16.F32.PACK_AB R15, R19, R18 ;  /* 0x00000012130f723e */ /* 0x000fe400000010ff */
[----:B-1----:R-:W-:-:S02]  /*2bb0*/  F2FP.BF16.F32.PACK_AB R4, R5, R4 ;  /* 0x000000040504723e */ /* 0x002fc400000010ff */
[----:B------:R-:W-:Y:S02]  /*2bc0*/  F2FP.BF16.F32.PACK_AB R5, R7, R6 ;  /* 0x000000060705723e */ /* 0x000fe400000010ff */
[----:B------:R-:W-:Y:S02]  /*2bd0*/  F2FP.BF16.F32.PACK_AB R6, R9, R8 ;  /* 0x000000080906723e */ /* 0x000fe400000010ff */
[C---:B------:R-:W-:Y:S02]  /*2be0*/  IADD3 R8, PT, PT, R0.reuse, R42, R26 ;  /* 0x0000002a00087210 */ /* 0x040fe40007ffe01a */
[----:B------:R-:W-:Y:S02]  /*2bf0*/  F2FP.BF16.F32.PACK_AB R7, R11, R10 ;  /* 0x0000000a0b07723e */ /* 0x000fe400000010ff */
[----:B------:R-:W-:Y:S01]  /*2c00*/  IADD3 R42, PT, PT, R0, R42, R25 ;  /* 0x0000002a002a7210 */ /* 0x000fe20007ffe019 */
[----:B------:R1:W-:Y:S01]  /*2c10*/  STS.128 [R8], R12 ;  /* 0x0000000c08007388 */ /* 0x0003e20000000c00 */
[----:B------:R-:W-:Y:S01]  /*2c20*/  NOP ;  /* 0x0000000000007918 */ /* 0x000fe20000000000 */
[----:B------:R-:W-:-:S02]  /*2c30*/  LOP3.LUT R43, R43, 0xffff, RZ, 0xc0, !PT ;  /* 0x0000ffff2b2b7812 */ /* 0x000fc400078ec0ff */
[----:B------:R1:W-:Y:S03]  /*2c40*/  STS.128 [R42], R4 ;  /* 0x000000042a007388 */ /* 0x0003e60000000c00 */
[----:B------:R-:W-:Y:S01]  /*2c50*/  IMAD R38, R41, 0x10, R43 ;  /* 0x0000001029267824 */ /* 0x000fe200078e022b */
[----:B------:R2:W-:Y:S06]  /*2c60*/  MEMBAR.ALL.CTA ;  /* 0x0000000000007992 */ /* 0x0005ec0000008000 */
[----:B--2---:R-:W2:Y:S01]  /*2c70*/  FENCE.VIEW.ASYNC.S ;  /* 0x00000000000073c6 */ /* 0x004ea20000000000 */
[----:B------:R-:W-:Y:S01]  /*2c80*/  IMAD.SHL.U32 R38, R38, 0x80, RZ ;  /* 0x0000008026267824 */ /* 0x000fe200078e00ff */
[----:B--2---:R-:W-:Y:S06]  /*2c90*/  BAR.SYNC.DEFER_BLOCKING 0x8, 0x80 ;  /* 0x0202000000007b1d */ /* 0x004fec0000010000 */
[----:B------:R-:W-:Y:S05]  /*2ca0*/  @P1 BRA `(.L_x_35) ;  /* 0x0000000000381947 */ /* 0x000fea0003800000 */
[----:B------:R-:W-:Y:S01]  /*2cb0*/  ELECT P2, URZ, PT ;  /* 0x0000000000ff782f */ /* 0x000fe20003840000 */
[----:B------:R-:W-:-:S12]  /*2cc0*/  BSSY.RECONVERGENT B0, `(.L_x_35) ;  /* 0x000000c000007945 */ /* 0x000fd80003800200 */
[----:B------:R-:W-:Y:S05]  /*2cd0*/  @!P2 BRA `(.L_x_36) ;  /* 0x000000000028a947 */ /* 0x000fea0003800000 */
[----:B------:R-:W2:Y:S01]  /*2ce0*/  LDCU.64 UR8, c[0x0][0x348] ;  /* 0x00006900ff0877ac */ /* 0x000ea20008000a00 */
[----:B------:R-:W-:Y:S02]  /*2cf0*/  R2UR UR7, R22 ;  /* 0x00000000160772ca */ /* 0x000fe400000e0000 */
[----:B------:R-:W-:Y:S02]  /*2d00*/  R2UR UR4, R0 ;  /* 0x00000000000472ca */ /* 0x000fe400000e0000 */
[----:B------:R-:W-:Y:S02]  /*2d10*/  R2UR UR5, R37 ;  /* 0x00000000250572ca */ /* 0x000fe400000e0000 */
[----:B------:R-:W-:-:S09]  /*2d20*/  R2UR UR6, R38 ;  /* 0x00000000260672ca */ /* 0x000fd200000e0000 */
[----:B------:R-:W-:Y:S02]  /*2d30*/  ULEA UR4, UR7, UR4, 0xe ;  /* 0x0000000407047291 */ /* 0x000fe4000f8e70ff */
[----:B--2---:R-:W-:-:S04]  /*2d40*/  UIADD3 UR8, UP0, UPT, UR8, 0x240, URZ ;  /* 0x0000024008087890 */ /* 0x004fc8000ff1e0ff */
[----:B------:R-:W-:-:S09]  /*2d50*/  UIADD3.X UR9, UPT, UPT, URZ, UR9, URZ, UP0, !UPT ;  /* 0x00000009ff097290 */ /* 0x000fd200087fe4ff */
[----:B------:R2:W-:Y:S02]  /*2d60*/  UTMASTG.2D [UR4], [UR8] ;  /* 0x00000004080073b5 */ /* 0x0005e40008008000 */
[----:B--2---:R0:W-:Y:S02]  /*2d70*/  UTMACMDFLUSH ;  /* 0x00000000000079b7 */ /* 0x0041e40000000000 */
.L_x_36:
[----:B------:R-:W-:Y:S05]  /*2d80*/  BSYNC.RECONVERGENT B0 ;  /* 0x0000000000007941 */ /* 0x000fea0003800200 */
.L_x_35:
[----:B------:R-:W-:Y:S05]  /*2d90*/  @P1 BRA `(.L_x_37) ;  /* 0x0000000000041947 */ /* 0x000fea0003800000 */
[----:B------:R-:W-:-:S04]  /*2da0*/  DEPBAR.LE SB0, 0x1 ;  /* 0x000080400000791a */ /* 0x000fc80000000000 */
.L_x_37:
[----:B------:R-:W-:Y:S01]  /*2db0*/  BAR.SYNC.DEFER_BLOCKING 0x8, 0x80 ;  /* 0x0202000000007b1d */ /* 0x000fe20000010000 */
[C---:B------:R-:W-:Y:S02]  /*2dc0*/  R2UR UR5, R35.reuse ;  /* 0x00000000230572ca */ /* 0x040fe400000e0000 */
[----:B------:R-:W-:Y:S02]  /*2dd0*/  R2UR UR4, R35 ;  /* 0x00000000230472ca */ /* 0x000fe400000e0000 */
[----:B------:R-:W-:-:S04]  /*2de0*/  LOP3.LUT R36, R22, 0x1, RZ, 0xc0, !PT ;  /* 0x0000000116247812 */ /* 0x000fc800078ec0ff */
[----:B------:R-:W-:-:S05]  /*2df0*/  LOP3.LUT R22, R36, 0x1, RZ, 0x3c, !PT ;  /* 0x0000000124167812 */ /* 0x000fca00078e3cff */
[----:B-1----:R-:W1:Y:S01]  /*2e00*/  LDTM.x8 R12, tmem[UR5+0x40] ;  /* 0x00004005000c79ee */ /* 0x002e6200081c0000 */
[----:B------:R-:W-:Y:S01]  /*2e10*/  IMAD R39, R22, 0x4000, R33 ;  /* 0x0000400016277824 */ /* 0x000fe200078e0221 */
[----:B------:R-:W-:Y:S01]  /*2e20*/  NOP ;  /* 0x0000000000007918 */ /* 0x000fe20000000000 */
[----:B-1----:R-:W1:Y:S01]  /*2e30*/  LDTM.x8 R4, tmem[UR4+0x48] ;  /* 0x00004804000479ee */ /* 0x002e6200081c0000 */
[----:B------:R-:W-:Y:S02]  /*2e40*/  F2FP.BF16.F32.PACK_AB R12, R13, R12 ;  /* 0x0000000c0d0c723e */ /* 0x000fe400000010ff */
[----:B------:R-:W-:Y:S02]  /*2e50*/  F2FP.BF16.F32.PACK_AB R13, R15, R14 ;  /* 0x0000000e0f0d723e */ /* 0x000fe400000010ff */
[----:B------:R-:W-:Y:S02]  /*2e60*/  F2FP.BF16.F32.PACK_AB R14, R17, R16 ;  /* 0x00000010110e723e */ /* 0x000fe400000010ff */
[----:B------:R-:W-:-:S02]  /*2e70*/  F2FP.BF16.F32.PACK_AB R15, R19, R18 ;  /* 0x00000012130f723e */ /* 0x000fc400000010ff */
[CC--:B------:R-:W-:Y:S02]  /*2e80*/  IADD3 R16, PT, PT, R0.reuse, R39.reuse, R32 ;  /* 0x0000002700107210 */ /* 0x0c0fe40007ffe020 */
[----:B-1----:R-:W-:Y:S02]  /*2e90*/  F2FP.BF16.F32.PACK_AB R4, R5, R4 ;  /* 0x000000040504723e */ /* 0x002fe400000010ff */
[----:B------:R-:W-:Y:S01]  /*2ea0*/  F2FP.BF16.F32.PACK_AB R5, R7, R6 ;  /* 0x000000060705723e */ /* 0x000fe200000010ff */
[----:B------:R1:W-:Y:S01]  /*2eb0*/  STS.128 [R16], R12 ;  /* 0x0000000c10007388 */ /* 0x0003e20000000c00 */
[----:B------:R-:W-:Y:S01]  /*2ec0*/  F2FP.BF16.F32.PACK_AB R6, R9, R8 ;  /* 0x000000080906723e */ /* 0x000fe200000010ff */
[----:B------:R-:W-:Y:S01]  /*2ed0*/  NOP ;  /* 0x0000000000007918 */ /* 0x000fe20000000000 */
[----:B------:R-:W-:Y:S02]  /*2ee0*/  F2FP.BF16.F32.PACK_AB R7, R11, R10 ;  /* 0x0000000a0b07723e */ /* 0x000fe400000010ff */
[----:B------:R-:W-:-:S05]  /*2ef0*/  IADD3 R8, PT, PT, R0, R39, R31 ;  /* 0x0000002700087210 */ /* 0x000fca0007ffe01f */
[----:B------:R2:W-:Y:S01]  /*2f00*/  STS.128 [R8], R4 ;  /* 0x0000000408007388 */ /* 0x0005e20000000c00 */
[----:B-1----:R-:W2:Y:S01]  /*2f10*/  LDTM.x8 R12, tmem[UR5+0x50] ;  /* 0x00005005000c79ee */ /* 0x002ea200081c0000 */
[----:B------:R-:W-:Y:S01]  /*2f20*/  NOP ;  /* 0x0000000000007918 */ /* 0x000fe20000000000 */
[----:B--2---:R-:W1:Y:S01]  /*2f30*/  LDTM.x8 R4, tmem[UR4+0x58] ;  /* 0x00005804000479ee */ /* 0x004e6200081c0000 */
        /* <DEDUP_REMOVED lines=36> */
[----:B-1----:R-:W-:Y:S02]  /*3180*/  F2FP.BF16.F32.PACK_AB R4, R5, R4 ;  /* 0x000000040504723e */ /* 0x002fe400000010ff */
[----:B------:R-:W-:Y:S02]  /*3190*/  F2FP.BF16.F32.PACK_AB R5, R7, R6 ;  /* 0x000000060705723e */ /* 0x000fe400000010ff */
[----:B------:R-:W-:Y:S02]  /*31a0*/  F2FP.BF16.F32.PACK_AB R6, R9, R8 ;  /* 0x000000080906723e */ /* 0x000fe400000010ff */
[CC--:B------:R-:W-:Y:S02]  /*31b0*/  IADD3 R8, PT, PT, R0.reuse, R39.reuse, R26 ;  /* 0x0000002700087210 */ /* 0x0c0fe40007ffe01a */
[----:B------:R-:W-:Y:S02]  /*31c0*/  F2FP.BF16.F32.PACK_AB R7, R11, R10 ;  /* 0x0000000a0b07723e */ /* 0x000fe400000010ff */
[----:B------:R-:W-:Y:S01]  /*31d0*/  IADD3 R39, PT, PT, R0, R39, R25 ;  /* 0x0000002700277210 */ /* 0x000fe20007ffe019 */
[----:B------:R1:W-:Y:S01]  /*31e0*/  STS.128 [R8], R40 ;  /* 0x0000002808007388 */ /* 0x0003e20000000c00 */
[----:B------:R-:W-:-:S03]  /*31f0*/  NOP ;  /* 0x0000000000007918 */ /* 0x000fc60000000000 */
[----:B------:R1:W-:Y:S01]  /*3200*/  STS.128 [R39], R4 ;  /* 0x0000000427007388 */ /* 0x0003e20000000c00 */
[----:B------:R2:W-:Y:S06]  /*3210*/  MEMBAR.ALL.CTA ;  /* 0x0000000000007992 */ /* 0x0005ec0000008000 */
[----:B--2---:R-:W2:Y:S02]  /*3220*/  FENCE.VIEW.ASYNC.S ;  /* 0x00000000000073c6 */ /* 0x004ea40000000000 */
        /* <DEDUP_REMOVED lines=11> */
[----:B--2---:R-:W-:Y:S02]  /*32e0*/  UIADD3 UR8, UP0, UPT, UR8, 0x240, URZ ;  /* 0x0000024008087890 */ /* 0x004fe4000ff1e0ff */
[----:B------:R-:W-:Y:S02]  /*32f0*/  UIADD3 UR5, UPT, UPT, UR5, 0x40, URZ ;  /* 0x0000004005057890 */ /* 0x000fe4000fffe0ff */
[----:B------:R-:W-:-:S09]  /*3300*/  UIADD3.X UR9, UPT, UPT, URZ, UR9, URZ, UP0, !UPT ;  /* 0x00000009ff097290 */ /* 0x000fd200087fe4ff */
[----:B------:R2:W-:Y:S02]  /*3310*/  UTMASTG.2D [UR4], [UR8] ;  /* 0x00000004080073b5 */ /* 0x0005e40008008000 */
[----:B--2---:R0:W-:Y:S02]  /*3320*/  UTMACMDFLUSH ;  /* 0x00000000000079b7 */ /* 0x0041e40000000000 */
.L_x_40:
[----:B------:R-:W-:Y:S05]  /*3330*/  BSYNC.RECONVERGENT B0 ;  /* 0x0000000000007941 */ /* 0x000fea0003800200 */
.L_x_39:
[----:B------:R-:W-:-:S04]  /*3340*/  DEPBAR.LE SB0, 0x1 ;  /* 0x000080400000791a */ /* 0x000fc80000000000 */
.L_x_38:
[----:B------:R-:W-:Y:S01]  /*3350*/  BAR.SYNC.DEFER_BLOCKING 0x8, 0x80 ;  /* 0x0202000000007b1d */ /* 0x000fe20000010000 */
[C---:B------:R-:W-:Y:S01]  /*3360*/  R2UR UR5, R35.reuse ;  /* 0x00000000230572ca */ /* 0x040fe200000e0000 */
[----:B-1----:R-:W-:Y:S01]  /*3370*/  IMAD R39, R36, 0x4000, R33 ;  /* 0x0000400024277824 */ /* 0x002fe200078e0221 */
[----:B------:R-:W-:Y:S01]  /*3380*/  R2UR UR4, R35 ;  /* 0x00000000230472ca */ /* 0x000fe200000e0000 */
[----:B------:R-:W-:-:S05]  /*3390*/  VIADD R2, R2, 0x31870 ;  /* 0x0003187002027836 */ /* 0x000fca0000000000 */
[----:B------:R-:W-:-:S05]  /*33a0*/  PRMT R2, RZ, 0x654, R2 ;  /* 0x00000654ff027816 */ /* 0x000fca0000000002 */
[----:B------:R-:W1:Y:S01]  /*33b0*/  LDTM.x8 R12, tmem[UR5+0x80] ;  /* 0x00008005000c79ee */ /* 0x000e6200081c0000 */
[----:B------:R-:W-:Y:S01]  /*33c0*/  NOP ;  /* 0x0000000000007918 */ /* 0x000fe20000000000 */
[----:B-1----:R-:W1:Y:S01]  /*33d0*/  LDTM.x8 R4, tmem[UR4+0x88] ;  /* 0x00008804000479ee */ /* 0x002e6200081c0000 */
[----:B------:R-:W-:Y:S02]  /*33e0*/  F2FP.BF16.F32.PACK_AB R12, R13, R12 ;  /* 0x0000000c0d0c723e */ /* 0x000fe400000010ff */
[----:B------:R-:W-:Y:S02]  /*33f0*/  F2FP.BF16.F32.PACK_AB R13, R15, R14 ;  /* 0x0000000e0f0d723e */ /* 0x000fe400000010ff */
[----:B------:R-:W-:Y:S02]  /*3400*/  F2FP.BF16.F32.PACK_AB R14, R17, R16 ;  /* 0x00000010110e723e */ /* 0x000fe400000010ff */
[----:B------:R-:W-:Y:S02]  /*3410*/  F2FP.BF16.F32.PACK_AB R15, R19, R18 ;  /* 0x00000012130f723e */ /* 0x000fe400000010ff */
[----:B------:R-:W-:-:S02]  /*3420*/  IADD3 R16, PT, PT, R0, R39, R32 ;  /* 0x0000002700107210 */ /* 0x000fc40007ffe020 */
        /* <DEDUP_REMOVED lines=56> */
[----:B------:R-:W-:Y:S01]  /*37b0*/  NOP ;  /* 0x0000000000007918 */ /* 0x000fe20000000000 */
[----:B------:R1:W-:Y:S01]  /*37c0*/  SYNCS.ARRIVE.TRANS64.RED.A1T0 RZ, [R2+URZ], RZ ;  /* 0x000000ff02ff79a7 */ /* 0x0003e200081004ff */
        /* <DEDUP_REMOVED lines=18> */
.L_x_42:
[----:B------:R-:W-:Y:S05]  /*38f0*/  BSYNC.RECONVERGENT B0 ;  /* 0x0000000000007941 */ /* 0x000fea0003800200 */
.L_x_41:
[----:B------:R-:W-:Y:S02]  /*3900*/  IADD3 R24, PT, PT, R24, 0x84, RZ ;  /* 0x0000008418187810 */ /* 0x000fe40007ffe0ff */
[----:B------:R-:W-:Y:S01]  /*3910*/  IADD3 R34, PT, PT, R34, 0x84, RZ ;  /* 0x0000008422227810 */ /* 0x000fe20007ffe0ff */
[----:B------:R-:W-:Y:S06]  /*3920*/  @P0 BRA `(.L_x_43) ;  /* 0xffffffe800f00947 */ /* 0x000fec000383ffff */
.L_x_32:
[----:B------:R-:W-:-:S13]  /*3930*/  ISETP.NE.AND P0, PT, R3, 0x3, PT ;  /* 0x000000030300780c */ /* 0x000fda0003f05270 */
[----:B------:R-:W-:Y:S05]  /*3940*/  @P0 EXIT ;  /* 0x000000000000094d */ /* 0x000fea0003800000 */
[----:B------:R-:W-:Y:S05]  /*3950*/  WARPSYNC.ALL ;  /* 0x0000000000007948 */ /* 0x000fea0003800000 */
[----:B------:R-:W-:Y:S01]  /*3960*/  NOP ;  /* 0x0000000000007918 */ /* 0x000fe20000000000 */
[----:B------:R-:W2:Y:S01]  /*3970*/  S2UR UR5, SR_CgaCtaId ;  /* 0x00000000000579c3 */ /* 0x000ea20000008800 */
[----:B------:R-:W-:Y:S02]  /*3980*/  UMOV UR4, 0x50 ;  /* 0x0000005000047882 */ /* 0x000fe40000000000 */
[----:B--2---:R-:W-:-:S09]  /*3990*/  ULEA UR5, UR5, UR4, 0x18 ;  /* 0x0000000405057291 */ /* 0x004fd2000f8ec0ff */
[----:B-1----:R-:W1:Y:S02]  /*39a0*/  LDS R2, [UR5] ;  /* 0x00000005ff027984 */ /* 0x002e640008000800 */
[----:B-1----:R-:W-:-:S04]  /*39b0*/  LOP3.LUT R0, R2, 0xffff, RZ, 0xc0, !PT ;  /* 0x0000ffff02007812 */ /* 0x002fc800078ec0ff */
[----:B------:R-:W-:-:S13]  /*39c0*/  ISETP.NE.AND P0, PT, R0, 0xffff, PT ;  /* 0x0000ffff0000780c */ /* 0x000fda0003f05270 */
[----:B------:R-:W-:Y:S05]  /*39d0*/  @P0 BRA `(.L_x_44) ;  /* 0x0000000000480947 */ /* 0x000fea0003800000 */
[----:B------:R-:W-:-:S04]  /*39e0*/  SHF.R.U32.HI R0, RZ, 0x10, R2 ;  /* 0x00000010ff007819 */ /* 0x000fc80000011602 */
[----:B------:R-:W-:-:S04]  /*39f0*/  LOP3.LUT R0, R0, 0x1, RZ, 0xc0, !PT ;  /* 0x0000000100007812 */ /* 0x000fc800078ec0ff */
[----:B------:R-:W-:-:S13]  /*3a00*/  ISETP.NE.AND P0, PT, R0, 0x1, PT ;  /* 0x000000010000780c */ /* 0x000fda0003f05270 */
[----:B------:R-:W-:Y:S05]  /*3a10*/  @P0 BRA `(.L_x_45) ;  /* 0x00000000002c0947 */ /* 0x000fea0003800000 */
[----:B------:R-:W1:Y:S01]  /*3a20*/  S2R R0, SR_LANEID ;  /* 0x0000000000007919 */ /* 0x000e620000000000 */
[----:B------:R-:W-:Y:S01]  /*3a30*/  IMAD.MOV.U32 R2, RZ, RZ, -0x20000 ;  /* 0xfffe0000ff027424 */ /* 0x000fe200078e00ff */
[----:B------:R-:W-:Y:S02]  /*3a40*/  VOTEU.ANY UR6, UPT, PT ;  /* 0x0000000000067886 */ /* 0x000fe400038e0100 */
[----:B------:R-:W-:Y:S01]  /*3a50*/  UFLO.U32 UR6, UR6 ;  /* 0x00000006000672bd */ /* 0x000fe200080e0000 */
[----:B------:R-:W2:Y:S05]  /*3a60*/  REDUX UR4, R2 ;  /* 0x00000000020473c4 */ /* 0x000eaa0000000000 */
[----:B-1----:R-:W-:-:S02]  /*3a70*/  ISETP.EQ.U32.AND P0, PT, R0, UR6, PT ;  /* 0x0000000600007c0c */ /* 0x002fc4000bf02070 */
[----:B--2---:R-:W-:Y:S01]  /*3a80*/  MOV R0, UR4 ;  /* 0x0000000400007c02 */ /* 0x004fe20008000f00 */
[----:B------:R-:W-:-:S05]  /*3a90*/  UMOV UR4, 0xfffe0000 ;  /* 0xfffe000000047882 */ /* 0x000fca0000000000 */
[----:B------:R1:W-:Y:S05]  /*3aa0*/  UTCATOMSWS.AND URZ, UR4 ;  /* 0x0000000400ff79e3 */ /* 0x0003ea0008000000 */
[----:B------:R1:W-:Y:S01]  /*3ab0*/  @P0 ATOMS.AND RZ, [UR5], R0 ;  /* 0x00000000ffff098c */ /* 0x0003e2000a800005 */
[----:B------:R-:W-:Y:S05]  /*3ac0*/  BRA `(.L_x_46) ;  /* 0x0000000000147947 */ /* 0x000fea0003800000 */
.L_x_45:
[----:B------:R-:W-:Y:S02]  /*3ad0*/  MOV R2, 0x3af0 ;  /* 0x00003af000027802 */ /* 0x000fe40000000f00 */
[----:B------:R-:W-:Y:S05]  /*3ae0*/  CALL.REL.NOINC `($__internal_0_$__cuda_sm10x_tcgen05_guardrail_trap_col_being_dealloced_not_returned_by_alloc) ;  /* 0x00000004000c7944 */ /* 0x000fea0003c00000 */
[----:B------:R-:W-:Y:S05]  /*3af0*/  BRA `(.L_x_46) ;  /* 0x0000000000087947 */ /* 0x000fea0003800000 */
.L_x_44:
[----:B------:R-:W-:Y:S02]  /*3b00*/  MOV R2, 0x3b20 ;  /* 0x00003b2000027802 */ /* 0x000fe40000000f00 */
[----:B------:R-:W-:Y:S05]  /*3b10*/  CALL.REL.NOINC `($__internal_2_$__cuda_sm10x_tcgen05_guardrail_trap_unallocated_columns_being_dealloced) ;  /* 0x0000000400187944 */ /* 0x000fea0003c00000 */
.L_x_46:
[----:B------:R-:W-:Y:S01]  /*3b20*/  NOP ;  /* 0x0000000000007918 */ /* 0x000fe20000000000 */
[----:B-1----:R-:W-:Y:S05]  /*3b30*/  EXIT ;  /* 0x000000000000794d */ /* 0x002fea0003800000 */
.L_x_14:
[----:B------:R-:W-:-:S07]  /*3b40*/  MOV R5, R4 ;  /* 0x0000000400057202 */ /* 0x000fce0000000f00 */
.L_x_47:
[----:B-1----:R1:W2:Y:S02]  /*3b50*/  SYNCS.PHASECHK.TRANS64.TRYWAIT P0, [R2+URZ+0x31800], R5 ;  /* 0x03180005020075a7 */ /* 0x0022a400080011ff */
[----:B--2---:R-:W-:Y:S05]  /*3b60*/  @!P0 NANOSLEEP.SYNCS 0x989680 ;  /* 0x009896800000895d */ /* 0x004fea0003900000 */
[----:B------:R-:W2:Y:S02]  /*3b70*/  @!P0 SYNCS.PHASECHK.TRANS64 P0, [R2+URZ+0x31800], R5 ;  /* 0x03180005020085a7 */ /* 0x000ea400080010ff */
[----:B--2---:R-:W-:Y:S05]  /*3b80*/  @!P0 BRA `(.L_x_47) ;  /* 0xfffffffc00f08947 */ /* 0x004fea000383ffff */
[----:B------:R-:W-:Y:S05]  /*3b90*/  BRA `(.L_x_48) ;  /* 0xffffffcc00a87947 */ /* 0x000fea000383ffff */
.L_x_18:
[----:B------:R-:W-:Y:S02]  /*3ba0*/  MOV R8, UR10 ;  /* 0x0000000a00087c02 */ /* 0x000fe40008000f00 */
[----:B------:R-:W-:Y:S02]  /*3bb0*/  MOV R9, UR10 ;  /* 0x0000000a00097c02 */ /* 0x000fe40008000f00 */
[----:B------:R-:W-:-:S07]  /*3bc0*/  MOV R0, UR9 ;  /* 0x0000000900007c02 */ /* 0x000fce0008000f00 */
.L_x_49:
[----:B-1----:R1:W2:Y:S02]  /*3bd0*/  SYNCS.PHASECHK.TRANS64.TRYWAIT P0, [R0+URZ+0x31870], R9 ;  /* 0x03187009000075a7 */ /* 0x0022a400080011ff */
[----:B--2---:R-:W-:Y:S05]  /*3be0*/  @!P0 NANOSLEEP.SYNCS 0x989680 ;  /* 0x009896800000895d */ /* 0x004fea0003900000 */
[----:B------:R-:W2:Y:S02]  /*3bf0*/  @!P0 SYNCS.PHASECHK.TRANS64 P0, [R0+URZ+0x31870], R9 ;  /* 0x03187009000085a7 */ /* 0x000ea400080010ff */
[----:B--2---:R-:W-:Y:S05]  /*3c00*/  @!P0 BRA `(.L_x_49) ;  /* 0xfffffffc00f08947 */ /* 0x004fea000383ffff */
[----:B------:R-:W-:Y:S05]  /*3c10*/  BRA `(.L_x_50) ;  /* 0xffffffd400347947 */ /* 0x000fea000383ffff */
.L_x_19:
[----:B------:R-:W-:Y:S02]  /*3c20*/  MOV R2, UR10 ;  /* 0x0000000a00027c02 */ /* 0x000fe40008000f00 */
[----:B------:R-:W-:Y:S07]  /*3c30*/  MOV R8, R9 ;  /* 0x0000000900087202 */ /* 0x000fee0000000f00 */
.L_x_51:
[----:B-1----:R1:W2:Y:S02]  /*3c40*/  SYNCS.PHASECHK.TRANS64.TRYWAIT P0, [R2+URZ+0x31840], R9 ;  /* 0x03184009020075a7 */ /* 0x0022a400080011ff */
[----:B--2---:R-:W-:Y:S05]  /*3c50*/  @!P0 NANOSLEEP.SYNCS 0x989680 ;  /* 0x009896800000895d */ /* 0x004fea0003900000 */
[----:B------:R-:W2:Y:S02]  /*3c60*/  @!P0 SYNCS.PHASECHK.TRANS64 P0, [R2+URZ+0x31840], R9 ;  /* 0x03184009020085a7 */ /* 0x000ea400080010ff */
[----:B--2---:R-:W-:Y:S05]  /*3c70*/  @!P0 BRA `(.L_x_51) ;  /* 0xfffffffc00f08947 */ /* 0x004fea000383ffff */
[----:B------:R-:W-:Y:S05]  /*3c80*/  BRA `(.L_x_52) ;  /* 0xffffffd400387947 */ /* 0x000fea000383ffff */
.L_x_21:
[----:B------:R-:W-:Y:S02]  /*3c90*/  MOV R2, UR13 ;  /* 0x0000000d00027c02 */ /* 0x000fe40008000f00 */
[----:B------:R-:W-:Y:S07]  /*3ca0*/  MOV R8, R9 ;  /* 0x0000000900087202 */ /* 0x000fee0000000f00 */
.L_x_53:
[----:B-1----:R1:W2:Y:S02]  /*3cb0*/  SYNCS.PHASECHK.TRANS64.TRYWAIT P0, [R2+URZ+0x31840], R9 ;  /* 0x03184009020075a7 */ /* 0x0022a400080011ff */
[----:B--2---:R-:W-:Y:S05]  /*3cc0*/  @!P0 NANOSLEEP.SYNCS 0x989680 ;  /* 0x009896800000895d */ /* 0x004fea0003900000 */
[----:B------:R-:W2:Y:S02]  /*3cd0*/  @!P0 SYNCS.PHASECHK.TRANS64 P0, [R2+URZ+0x31840], R9 ;  /* 0x03184009020085a7 */ /* 0x000ea400080010ff */
[----:B--2---:R-:W-:Y:S05]  /*3ce0*/  @!P0 BRA `(.L_x_53) ;  /* 0xfffffffc00f08947 */ /* 0x004fea000383ffff */
[----:B------:R-:W-:Y:S05]  /*3cf0*/  BRA `(.L_x_54) ;  /* 0xffffffd800107947 */ /* 0x000fea000383ffff */
.L_x_25:
[----:B------:R-:W-:Y:S04]  /*3d00*/  SHF.L.U32 R18, R12, 0x1f, RZ ;  /* 0x0000001f0c127819 */ /* 0x000fe800000006ff */
[----:B------:R-:W-:Y:S07]  /*3d10*/  MOV R19, R18 ;  /* 0x0000001200137202 */ /* 0x000fee0000000f00 */
.L_x_55:
[----:B-1----:R1:W2:Y:S02]  /*3d20*/  SYNCS.PHASECHK.TRANS64.TRYWAIT P0, [R8+URZ+0x31820], R19 ;  /* 0x03182013080075a7 */ /* 0x0022a400080011ff */
[----:B--2---:R-:W-:Y:S05]  /*3d30*/  @!P0 NANOSLEEP.SYNCS 0x989680 ;  /* 0x009896800000895d */ /* 0x004fea0003900000 */
[----:B------:R-:W2:Y:S02]  /*3d40*/  @!P0 SYNCS.PHASECHK.TRANS64 P0, [R8+URZ+0x31820], R19 ;  /* 0x03182013080085a7 */ /* 0x000ea400080010ff */
[----:B--2---:R-:W-:Y:S05]  /*3d50*/  @!P0 BRA `(.L_x_55) ;  /* 0xfffffffc00f08947 */ /* 0x004fea000383ffff */
[----:B------:R-:W-:Y:S05]  /*3d60*/  BRA `(.L_x_56) ;  /* 0xffffffdc00707947 */ /* 0x000fea000383ffff */
.L_x_26:
[-C--:B------:R-:W-:Y:S02]  /*3d70*/  MOV R26, R3.reuse ;  /* 0x00000003001a7202 */ /* 0x080fe40000000f00 */
[----:B------:R-:W-:Y:S07]  /*3d80*/  MOV R27, R3 ;  /* 0x00000003001b7202 */ /* 0x000fee0000000f00 */
.L_x_57:
[----:B-1----:R1:W2:Y:S02]  /*3d90*/  SYNCS.PHASECHK.TRANS64.TRYWAIT P0, [R8+URZ+0x31828], R27 ;  /* 0x0318281b080075a7 */ /* 0x0022a400080011ff */
[----:B--2---:R-:W-:Y:S05]  /*3da0*/  @!P0 NANOSLEEP.SYNCS 0x989680 ;  /* 0x009896800000895d */ /* 0x004fea0003900000 */
[----:B------:R-:W2:Y:S02]  /*3db0*/  @!P0 SYNCS.PHASECHK.TRANS64 P0, [R8+URZ+0x31828], R27 ;  /* 0x0318281b080085a7 */ /* 0x000ea400080010ff */
[----:B--2---:R-:W-:Y:S05]  /*3dc0*/  @!P0 BRA `(.L_x_57) ;  /* 0xfffffffc00f08947 */ /* 0x004fea000383ffff */
[----:B------:R-:W-:Y:S05]  /*3dd0*/  BRA `(.L_x_58) ;  /* 0xffffffe000247947 */ /* 0x000fea000383ffff */
.L_x_27:
[-C--:B------:R-:W-:Y:S02]  /*3de0*/  MOV R26, R3.reuse ;  /* 0x00000003001a7202 */ /* 0x080fe40000000f00 */
[----:B-1----:R-:W-:Y:S07]  /*3df0*/  MOV R27, R3 ;  /* 0x00000003001b7202 */ /* 0x002fee0000000f00 */
.L_x_59:
[----:B-1----:R1:W2:Y:S02]  /*3e00*/  SYNCS.PHASECHK.TRANS64.TRYWAIT P0, [R8+URZ+0x31830], R27 ;  /* 0x0318301b080075a7 */ /* 0x0022a400080011ff */
[----:B--2---:R-:W-:Y:S05]  /*3e10*/  @!P0 NANOSLEEP.SYNCS 0x989680 ;  /* 0x009896800000895d */ /* 0x004fea0003900000 */
[----:B------:R-:W2:Y:S02]  /*3e20*/  @!P0 SYNCS.PHASECHK.TRANS64 P0, [R8+URZ+0x31830], R27 ;  /* 0x0318301b080085a7 */ /* 0x000ea400080010ff */
[----:B--2---:R-:W-:Y:S05]  /*3e30*/  @!P0 BRA `(.L_x_59) ;  /* 0xfffffffc00f08947 */ /* 0x004fea000383ffff */
[----:B------:R-:W-:Y:S05]  /*3e40*/  BRA `(.L_x_60) ;  /* 0xffffffe000607947 */ /* 0x000fea000383ffff */
.L_x_28:
[-C--:B------:R-:W-:Y:S02]  /*3e50*/  MOV R26, R3.reuse ;  /* 0x00000003001a7202 */ /* 0x080fe40000000f00 */
[----:B-1----:R-:W-:Y:S07]  /*3e60*/  MOV R27, R3 ;  /* 0x00000003001b7202 */ /* 0x002fee0000000f00 */
.L_x_61:
[----:B-1----:R1:W2:Y:S02]  /*3e70*/  SYNCS.PHASECHK.TRANS64.TRYWAIT P0, [R8+URZ+0x31838], R27 ;  /* 0x0318381b080075a7 */ /* 0x0022a400080011ff */
[----:B--2---:R-:W-:Y:S05]  /*3e80*/  @!P0 NANOSLEEP.SYNCS 0x989680 ;  /* 0x009896800000895d */ /* 0x004fea0003900000 */
[----:B------:R-:W2:Y:S02]  /*3e90*/  @!P0 SYNCS.PHASECHK.TRANS64 P0, [R8+URZ+0x31838], R27 ;  /* 0x0318381b080085a7 */ /* 0x000ea400080010ff */
[----:B--2---:R-:W-:Y:S05]  /*3ea0*/  @!P0 BRA `(.L_x_61) ;  /* 0xfffffffc00f08947 */ /* 0x004fea000383ffff */
[----:B------:R-:W-:Y:S05]  /*3eb0*/  BRA `(.L_x_62) ;  /* 0xffffffe000987947 */ /* 0x000fea000383ffff */
.L_x_33:
[----:B------:R-:W-:-:S07]  /*3ec0*/  MOV R5, R4 ;  /* 0x0000000400057202 */ /* 0x000fce0000000f00 */
.L_x_63:
[----:B-1----:R1:W2:Y:S02]  /*3ed0*/  SYNCS.PHASECHK.TRANS64.TRYWAIT P1, [R2+URZ+0x31860], R5 ;  /* 0x03186005020075a7 */ /* 0x0022a400080211ff */
[----:B--2---:R-:W-:Y:S05]  /*3ee0*/  @!P1 NANOSLEEP.SYNCS 0x989680 ;  /* 0x009896800000995d */ /* 0x004fea0003900000 */
[----:B------:R-:W2:Y:S02]  /*3ef0*/  @!P1 SYNCS.PHASECHK.TRANS64 P1, [R2+URZ+0x31860], R5 ;  /* 0x03186005020095a7 */ /* 0x000ea400080210ff */
[----:B--2---:R-:W-:Y:S05]  /*3f00*/  @!P1 BRA `(.L_x_63) ;  /* 0xfffffffc00f09947 */ /* 0x004fea000383ffff */
[----:B------:R-:W-:Y:S05]  /*3f10*/  BRA `(.L_x_64) ;  /* 0xffffffe400e47947 */ /* 0x000fea000383ffff */
        .weak           $__internal_0_$__cuda_sm10x_tcgen05_guardrail_trap_col_being_dealloced_not_returned_by_alloc
        .type           $__internal_0_$__cuda_sm10x_tcgen05_guardrail_trap_col_being_dealloced_not_returned_by_alloc,@function
        .size           $__internal_0_$__cuda_sm10x_tcgen05_guardrail_trap_col_being_dealloced_not_returned_by_alloc,($__internal_1_$__cuda_sm10x_tcgen05_guardrail_trap_phase_invalid_during_alloc - $__internal_0_$__cuda_sm10x_tcgen05_guardrail_trap_col_being_dealloced_not_returned_by_alloc)
$__internal_0_$__cuda_sm10x_tcgen05_guardrail_trap_col_being_dealloced_not_returned_by_alloc:
[----:B------:R-:W-:Y:S05]  /*3f20*/  BPT.TRAP 0x1 ;  /* 0x000000040000795c */ /* 0x000fea0000300000 */
[----:B------:R-:W-:-:S04]  /*3f30*/  HFMA2 R3, -RZ, RZ, 0, 0 ;  /* 0x00000000ff037431 */ /* 0x000fc800000001ff */
[----:B------:R-:W-:Y:S05]  /*3f40*/  RET.REL.NODEC R2 `(_ZN9deep_gemm24sm100_fp8_gemm_1d1d_implILN4cute4UMMA5MajorE0ELS3_0ELj0ELj4096ELj7168ELj128ELj192ELj128ELj64ELj128ELj128ELj128ELj4ELj128ELj128ELj1ELb0ELj132ELNS_8GemmTypeE1ELb0EN7cutlass10bfloat16_tENS_16EpilogueIdentityEEEvPijjj14CUtensorMap_stS9_S9_S9_S9_) ;  /* 0xffffffc0022c7950 */ /* 0x000fea0003c3ffff */
        .weak           $__internal_1_$__cuda_sm10x_tcgen05_guardrail_trap_phase_invalid_during_alloc
        .type           $__internal_1_$__cuda_sm10x_tcgen05_guardrail_trap_phase_invalid_during_alloc,@function
        .size           $__internal_1_$__cuda_sm10x_tcgen05_guardrail_trap_phase_invalid_during_alloc,($__internal_2_$__cuda_sm10x_tcgen05_guardrail_trap_unallocated_columns_being_dealloced - $__internal_1_$__cuda_sm10x_tcgen05_guardrail_trap_phase_invalid_during_alloc)
$__internal_1_$__cuda_sm10x_tcgen05_guardrail_trap_phase_invalid_during_alloc:
[----:B------:R-:W-:Y:S05]  /*3f50*/  BPT.TRAP 0x1 ;  /* 0x000000040000795c */ /* 0x000fea0000300000 */
[----:B------:R-:W-:-:S04]  /*3f60*/  MOV R5, 0x0 ;  /* 0x0000000000057802 */ /* 0x000fc80000000f00 */
[----:B------:R-:W-:Y:S05]  /*3f70*/  RET.REL.NODEC R4 `(_ZN9deep_gemm24sm100_fp8_gemm_1d1d_implILN4cute4UMMA5MajorE0ELS3_0ELj0ELj4096ELj7168ELj128ELj192ELj128ELj64ELj128ELj128ELj128ELj4ELj128ELj128ELj1ELb0ELj132ELNS_8GemmTypeE1ELb0EN7cutlass10bfloat16_tENS_16EpilogueIdentityEEEvPijjj14CUtensorMap_stS9_S9_S9_S9_) ;  /* 0xffffffc004207950 */ /* 0x000fea0003c3ffff */
        .weak           $__internal_2_$__cuda_sm10x_tcgen05_guardrail_trap_unallocated_columns_being_dealloced
        .type           $__internal_2_$__cuda_sm10x_tcgen05_guardrail_trap_unallocated_columns_being_dealloced,@function
        .size           $__internal_2_$__cuda_sm10x_tcgen05_guardrail_trap_unallocated_columns_being_dealloced,($__internal_3_$__cuda_sm20_div_u16 - $__internal_2_$__cuda_sm10x_tcgen05_guardrail_trap_unallocated_columns_being_dealloced)
$__internal_2_$__cuda_sm10x_tcgen05_guardrail_trap_unallocated_columns_being_dealloced:
[----:B------:R-:W-:Y:S05]  /*3f80*/  BPT.TRAP 0x1 ;  /* 0x000000040000795c */ /* 0x000fea0000300000 */
[----:B------:R-:W-:-:S04]  /*3f90*/  HFMA2 R3, -RZ, RZ, 0, 0 ;  /* 0x00000000ff037431 */ /* 0x000fc800000001ff */
[----:B------:R-:W-:Y:S05]  /*3fa0*/  RET.REL.NODEC R2 `(_ZN9deep_gemm24sm100_fp8_gemm_1d1d_implILN4cute4UMMA5MajorE0ELS3_0ELj0ELj4096ELj7168ELj128ELj192ELj128ELj64ELj128ELj128ELj128ELj4ELj128ELj128ELj1ELb0ELj132ELNS_8GemmTypeE1ELb0EN7cutlass10bfloat16_tENS_16EpilogueIdentityEEEvPijjj14CUtensorMap_stS9_S9_S9_S9_) ;  /* 0xffffffc002147950 */ /* 0x000fea0003c3ffff */
        .weak           $__internal_3_$__cuda_sm20_div_u16
        .type           $__internal_3_$__cuda_sm20_div_u16,@function
        .size           $__internal_3_$__cuda_sm20_div_u16,(.L_x_69 - $__internal_3_$__cuda_sm20_div_u16)
$__internal_3_$__cuda_sm20_div_u16:
[----:B------:R-:W1:Y:S01]  /*3fb0*/  I2F.U16 R8, R9 ;  /* 0x0000000900087306 */ /* 0x000e620000101000 */
[----:B------:R-:W-:-:S07]  /*3fc0*/  IMAD.MOV.U32 R4, RZ, RZ, 0x4b800000 ;  /* 0x4b800000ff047424 */ /* 0x000fce00078e00ff */
[----:B------:R-:W-:Y:S01]  /*3fd0*/  I2F.U16.RZ R5, R5 ;  /* 0x0000000500057306 */ /* 0x000fe2000010d000 */
[C---:B-1----:R-:W-:Y:S02]  /*3fe0*/  FSETP.GEU.AND P1, PT, |R8|.reuse, 1.175494350822287508e-38, PT ;  /* 0x008000000800780b */ /* 0x042fe40003f2e200 */
[----:B------:R-:W-:Y:S02]  /*3ff0*/  FSETP.GT.AND P3, PT, |R8|, 8.50705917302346158658e+37, PT ;  /* 0x7e8000000800780b */ /* 0x000fe40003f64200 */
[----:B------:R-:W-:Y:S02]  /*4000*/  FSEL R4, R4, 1, !P1 ;  /* 0x3f80000004047808 */ /* 0x000fe40004800000 */
[----:B------:R-:W-:Y:S02]  /*4010*/  ISETP.NE.U32.AND P1, PT, R9, RZ, PT ;  /* 0x000000ff0900720c */ /* 0x000fe40003f25070 */
[----:B------:R-:W-:-:S05]  /*4020*/  FSEL R4, R4, 0.25, !P3 ;  /* 0x3e80000004047808 */ /* 0x000fca0005800000 */
[----:B------:R-:W-:-:S06]  /*4030*/  FMUL R8, R8, R4 ;  /* 0x0000000408087220 */ /* 0x000fcc0000400000 */
[----:B------:R-:W1:Y:S02]  /*4040*/  MUFU.RCP R8, R8 ;  /* 0x0000000800087308 */ /* 0x000e640000001000 */
[----:B-1----:R-:W-:-:S04]  /*4050*/  FMUL R4, R4, R8 ;  /* 0x0000000804047220 */ /* 0x002fc80000400000 */
[----:B------:R-:W-:-:S04]  /*4060*/  VIADD R4, R4, 0x2 ;  /* 0x0000000204047836 */ /* 0x000fc80000000000 */
[----:B------:R-:W-:Y:S01]  /*4070*/  FMUL.RZ R4, R5, R4 ;  /* 0x0000000405047220 */ /* 0x000fe2000040c000 */
[----:B------:R-:W-:-:S03]  /*4080*/  HFMA2 R5, -RZ, RZ, 0, 0 ;  /* 0x00000000ff057431 */ /* 0x000fc600000001ff */
[----:B------:R1:W2:Y:S02]  /*4090*/  F2I.U32.TRUNC.NTZ R40, R4 ;  /* 0x0000000400287305 */ /* 0x0002a4000020f000 */
[----:B-1----:R-:W-:Y:S01]  /*40a0*/  IMAD.MOV.U32 R4, RZ, RZ, R2 ;  /* 0x000000ffff047224 */ /* 0x002fe200078e0002 */
[----:B--2---:R-:W-:Y:S02]  /*40b0*/  LOP3.LUT R40, R40, 0xffff, RZ, 0xc0, !PT ;  /* 0x0000ffff28287812 */ /* 0x004fe400078ec0ff */
[----:B------:R-:W-:Y:S01]  /*40c0*/  @!P1 MOV R40, 0xffffffff ;  /* 0xffffffff00289802 */ /* 0x000fe20000000f00 */
[----:B------:R-:W-:Y:S06]  /*40d0*/  RET.REL.NODEC R4 `(_ZN9deep_gemm24sm100_fp8_gemm_1d1d_implILN4cute4UMMA5MajorE0ELS3_0ELj0ELj4096ELj7168ELj128ELj192ELj128ELj64ELj128ELj128ELj128ELj4ELj128ELj128ELj1ELb0ELj132ELNS_8GemmTypeE1ELb0EN7cutlass10bfloat16_tENS_16EpilogueIdentityEEEvPijjj14CUtensorMap_stS9_S9_S9_S9_) ;  /* 0xffffffbc04c87950 */ /* 0x000fec0003c3ffff */
.L_x_65:
[----:B------:R-:W-:-:S00]  /*40e0*/  BRA `(.L_x_65) ;  /* 0xfffffffc00fc7947 */ /* 0x000fc0000383ffff */
[----:B------:R-:W-:-:S00]  /*40f0*/  NOP ;  /* 0x0000000000007918 */ /* 0x000fc00000000000 */
        /* <DEDUP_REMOVED lines=8> */
.L_x_69:


//--------------------- .nv.shared._ZN9deep_gemm24sm100_fp8_gemm_1d1d_implILN4cute4UMMA5MajorE0ELS3_0ELj0ELj4096ELj7168ELj128ELj192ELj128ELj64ELj128ELj128ELj128ELj4ELj128ELj128ELj1ELb0ELj132ELNS_8GemmTypeE1ELb0EN7cutlass10bfloat16_tENS_16EpilogueIdentityEEEvPijjj14CUtensorMap_stS9_S9_S9_S9_ --------------------------
	.section	.nv.shared._ZN9deep_gemm24sm100_fp8_gemm_1d1d_implILN4cute4UMMA5MajorE0ELS3_0ELj0ELj4096ELj7168ELj128ELj192ELj128ELj64ELj128ELj128ELj128ELj4ELj128ELj128ELj1ELb0ELj132ELNS_8GemmTypeE1ELb0EN7cutlass10bfloat16_tENS_16EpilogueIdentityEEEvPijjj14CUtensorMap_stS9_S9_S9_S9_,"aw",@nobits
	.sectionflags	@""
	.align	1024
	.zero		1024


//--------------------- .nv.shared.reserved.0     --------------------------
	.section	.nv.shared.reserved.0,"aw",@nobits
	.align	8
	.weak		__nv_reservedSMEM_offset_0_alias
	.size		__nv_reservedSMEM_offset_0_alias, 0, 64
	.other		__nv_reservedSMEM_offset_0_alias,@"STO_CUDA_RESERVED_SHARED STV_DEFAULT"
__nv_reservedSMEM_offset_0_alias:
	.zero		0
.nv.shared.reserved.0:
	.zero		64
	.weak		__nv_reservedSMEM_allocation_phase
	.type		__nv_reservedSMEM_allocation_phase,@object
	.size		__nv_reservedSMEM_allocation_phase,(.L_0 - __nv_reservedSMEM_allocation_phase)
__nv_reservedSMEM_allocation_phase:
	.zero		1
.L_0:
	.zero		7
	.weak		__nv_reservedSMEM_devtool_atexit_pc
	.type		__nv_reservedSMEM_devtool_atexit_pc,@object
	.size		__nv_reservedSMEM_devtool_atexit_pc,(__nv_reservedSMEM_allocation_mask - __nv_reservedSMEM_devtool_atexit_pc)
__nv_reservedSMEM_devtool_atexit_pc:
	.zero		8
	.weak		__nv_reservedSMEM_allocation_mask
	.type		__nv_reservedSMEM_allocation_mask,@object
	.size		__nv_reservedSMEM_allocation_mask,(.L_2 - __nv_reservedSMEM_allocation_mask)
__nv_reservedSMEM_allocation_mask:
	.zero		4
.L_2:


//--------------------- .nv.global                --------------------------
	.section	.nv.global,"aw",@nobits
.nv.global:
	.type		_ZN47_INTERNAL_253ca5c6_9_kernel_cu_4d650515_28916094cute1_E,@object
	.size		_ZN47_INTERNAL_253ca5c6_9_kernel_cu_4d650515_28916094cute1_E,(_ZN47_INTERNAL_253ca5c6_9_kernel_cu_4d650515_28916094cuda3std3__45__cpo6cbeginE - _ZN47_INTERNAL_253ca5c6_9_kernel_cu_4d650515_28916094cute1_E)
_ZN47_INTERNAL_253ca5c6_9_kernel_cu_4d650515_28916094cute1_E:
	.zero		1
	.type		_ZN47_INTERNAL_253ca5c6_9_kernel_cu_4d650515_28916094cuda3std3__45__cpo6cbeginE,@object
	.size		_ZN47_INTERNAL_253ca5c6_9_kernel_cu_4d650515_28916094cuda3std3__45__cpo6cbeginE,(_ZN47_INTERNAL_253ca5c6_9_kernel_cu_4d650515_28916094cuda3std3__48in_placeE - _ZN47_INTERNAL_253ca5c6_9_kernel_cu_4d650515_28916094cuda3std3__45__cpo6cbeginE)
_ZN47_INTERNAL_253ca5c6_9_kernel_cu_4d650515_28916094cuda3std3__45__cpo6cbeginE:
	.zero		1
	.type		_ZN47_INTERNAL_253ca5c6_9_kernel_cu_4d650515_28916094cuda3std3__48in_placeE,@object
	.size		_ZN47_INTERNAL_253ca5c6_9_kernel_cu_4d650515_28916094cuda3std3__48in_placeE,(_ZN47_INTERNAL_253ca5c6_9_kernel_cu_4d650515_28916094cuda3std6ranges3__45__cpo9iter_moveE - _ZN47_INTERNAL_253ca5c6_9_kernel_cu_4d650515_28916094cuda3std3__48in_placeE)
_ZN47_INTERNAL_253ca5c6_9_kernel_cu_4d650515_28916094cuda3std3__48in_placeE:
	.zero		1
	.type		_ZN47_INTERNAL_253ca5c6_9_kernel_cu_4d650515_28916094cuda3std6ranges3__45__cpo9iter_moveE,@object
	.size		_ZN47_INTERNAL_253ca5c6_9_kernel_cu_4d650515_28916094cuda3std6ranges3__45__cpo9iter_moveE,(_ZN47_INTERNAL_253ca5c6_9_kernel_cu_4d650515_28916094cuda3std3__45__cpo5beginE - _ZN47_INTERNAL_253ca5c6_9_kernel_cu_4d650515_28916094cuda3std6ranges3__45__cpo9iter_moveE)
_ZN47_INTERNAL_253ca5c6_9_kernel_cu_4d650515_28916094cuda3std6ranges3__45__cpo9iter_moveE:
	.zero		1
	.type		_ZN47_INTERNAL_253ca5c6_9_kernel_cu_4d650515_28916094cuda3std3__45__cpo5beginE,@object
	.size		_ZN47_INTERNAL_253ca5c6_9_kernel_cu_4d650515_28916094cuda3std3__45__cpo5beginE,(_ZN47_INTERNAL_253ca5c6_9_kernel_cu_4d650515_28916094cuda3std3__449_GLOBAL__N__253ca5c6_9_kernel_cu_4d650515_28916096ignoreE - _ZN47_INTERNAL_253ca5c6_9_kernel_cu_4d650515_28916094cuda3std3__45__cpo5beginE)
_ZN47_INTERNAL_253ca5c6_9_kernel_cu_4d650515_28916094cuda3std3__45__cpo5beginE:
	.zero		1
	.type		_ZN47_INTERNAL_253ca5c6_9_kernel_cu_4d650515_28916094cuda3std3__449_GLOBAL__N__253ca5c6_9_kernel_cu_4d650515_28916096ignoreE,@object
	.size		_ZN47_INTERNAL_253ca5c6_9_kernel_cu_4d650515_28916094cuda3std3__449_GLOBAL__N__253ca5c6_9_kernel_cu_4d650515_28916096ignoreE,(_ZN47_INTERNAL_253ca5c6_9_kernel_cu_4d650515_28916094cute7productE - _ZN47_INTERNAL_253ca5c6_9_kernel_cu_4d650515_28916094cuda3std3__449_GLOBAL__N__253ca5c6_9_kernel_cu_4d650515_28916096ignoreE)
_ZN47_INTERNAL_253ca5c6_9_kernel_cu_4d650515_28916094cuda3std3__449_GLOBAL__N__253ca5c6_9_kernel_cu_4d650515_28916096ignoreE:
	.zero		1
	.type		_ZN47_INTERNAL_253ca5c6_9_kernel_cu_4d650515_28916094cute7productE,@object
	.size		_ZN47_INTERNAL_253ca5c6_9_kernel_cu_4d650515_28916094cute7productE,(_ZN47_INTERNAL_253ca5c6_9_kernel_cu_4d650515_28916094cuda3std3__45__cpo3endE - _ZN47_INTERNAL_253ca5c6_9_kernel_cu_4d650515_28916094cute7productE)
_ZN47_INTERNAL_253ca5c6_9_kernel_cu_4d650515_28916094cute7productE:
	.zero		1
	.type		_ZN47_INTERNAL_253ca5c6_9_kernel_cu_4d650515_28916094cuda3std3__45__cpo3endE,@object
	.size		_ZN47_INTERNAL_253ca5c6_9_kernel_cu_4d650515_28916094cuda3std3__45__cpo3endE,(_ZN47_INTERNAL_253ca5c6_9_kernel_cu_4d650515_28916094cuda3std3__419piecewise_constructE - _ZN47_INTERNAL_253ca5c6_9_kernel_cu_4d650515_28916094cuda3std3__45__cpo3endE)
_ZN47_INTERNAL_253ca5c6_9_kernel_cu_4d650515_28916094cuda3std3__45__cpo3endE:
	.zero		1
	.type		_ZN47_INTERNAL_253ca5c6_9_kernel_cu_4d650515_28916094cuda3std3__419piecewise_constructE,@object
	.size		_ZN47_INTERNAL_253ca5c6_9_kernel_cu_4d650515_28916094cuda3std3__419piecewise_constructE,(_ZN47_INTERNAL_253ca5c6_9_kernel_cu_4d650515_28916094cuda3std3__45__cpo4cendE - _ZN47_INTERNAL_253ca5c6_9_kernel_cu_4d650515_28916094cuda3std3__419piecewise_constructE)
_ZN47_INTERNAL_253ca5c6_9_kernel_cu_4d650515_28916094cuda3std3__419piecewise_constructE:
	.zero		1
	.type		_ZN47_INTERNAL_253ca5c6_9_kernel_cu_4d650515_28916094cuda3std3__45__cpo4cendE,@object
	.size		_ZN47_INTERNAL_253ca5c6_9_kernel_cu_4d650515_28916094cuda3std3__45__cpo4cendE,(_ZN47_INTERNAL_253ca5c6_9_kernel_cu_4d650515_28916094cuda3std6ranges3__45__cpo4swapE - _ZN47_INTERNAL_253ca5c6_9_kernel_cu_4d650515_28916094cuda3std3__45__cpo4cendE)
_ZN47_INTERNAL_253ca5c6_9_kernel_cu_4d650515_28916094cuda3std3__45__cpo4cendE:
	.zero		1
	.type		_ZN47_INTERNAL_253ca5c6_9_kernel_cu_4d650515_28916094cuda3std6ranges3__45__cpo4swapE,@object
	.size		_ZN47_INTERNAL_253ca5c6_9_kernel_cu_4d650515_28916094cuda3std6ranges3__45__cpo4swapE,(.L_10 - _ZN47_INTERNAL_253ca5c6_9_kernel_cu_4d650515_28916094cuda3std6ranges3__45__cpo4swapE)
_ZN47_INTERNAL_253ca5c6_9_kernel_cu_4d650515_28916094cuda3std6ranges3__45__cpo4swapE:
	.zero		1
.L_10:


//--------------------- .nv.constant0._ZN9deep_gemm24sm100_fp8_gemm_1d1d_implILN4cute4UMMA5MajorE0ELS3_0ELj0ELj4096ELj7168ELj128ELj192ELj128ELj64ELj128ELj128ELj128ELj4ELj128ELj128ELj1ELb0ELj132ELNS_8GemmTypeE1ELb0EN7cutlass10bfloat16_tENS_16EpilogueIdentityEEEvPijjj14CUtensorMap_stS9_S9_S9_S9_ --------------------------
	.section	.nv.constant0._ZN9deep_gemm24sm100_fp8_gemm_1d1d_implILN4cute4UMMA5MajorE0ELS3_0ELj0ELj4096ELj7168ELj128ELj192ELj128ELj64ELj128ELj128ELj128ELj4ELj128ELj128ELj1ELb0ELj132ELNS_8GemmTypeE1ELb0EN7cutlass10bfloat16_tENS_16EpilogueIdentityEEEvPijjj14CUtensorMap_stS9_S9_S9_S9_,"a",@progbits
	.sectionflags	@""
	.align	4
.nv.constant0._ZN9deep_gemm24sm100_fp8_gemm_1d1d_implILN4cute4UMMA5MajorE0ELS3_0ELj0ELj4096ELj7168ELj128ELj192ELj128ELj64ELj128ELj128ELj128ELj4ELj128ELj128ELj1ELb0ELj132ELNS_8GemmTypeE1ELb0EN7cutlass10bfloat16_tENS_16EpilogueIdentityEEEvPijjj14CUtensorMap_stS9_S9_S9_S9_:
	.zero		1600


//--------------------- SYMBOLS --------------------------

	.type		.nv.reservedSmem.offset0,@object
	.size		.nv.reservedSmem.offset0,0x4
	.type		.nv.reservedSmem.cap,@object
	.size		.nv.reservedSmem.cap,0x4
